	.target	sm_100a

	.elftype	@"ET_EXEC"


//--------------------- .note.nv.tkinfo           --------------------------
	.section	.note.nv.tkinfo,"",@"SHT_NOTE"
	.sectionflags	@"SHF_NOTE_NV_TKINFO"
	.tkinfo
        /*0018*/ 	.word	0x00000002
        /*0030*/ 	.string	""
        /*0030*/ 	.string	"ptxas"
        /*0030*/ 	.string	"Cuda compilation tools, release 13.0, V13.0.88"
        /*0030*/ 	.string	"Build cuda_13.0.r13.0/compiler.36424714_0"
        /*0030*/ 	.string	"-arch sm_100a -m 64 "



//--------------------- .note.nv.cuinfo           --------------------------
	.section	.note.nv.cuinfo,"",@"SHT_NOTE"
	.sectionflags	@"SHF_NOTE_NV_CUINFO"
        /*0018*/ 	.short	0x0002
        /*001a*/ 	.short	0x0064
        /*001c*/ 	.short	0x0082
	.zero		2


//--------------------- .nv.info                  --------------------------
	.section	.nv.info,"",@"SHT_CUDA_INFO"
	.align	4


	//----- nvinfo : EIATTR_REGCOUNT
	.align		4
        /*0000*/ 	.byte	0x04, 0x2f
        /*0002*/ 	.short	(.L_16 - .L_15)
	.align		4
.L_15:
        /*0004*/ 	.word	index@(_ZN7cutlass13device_kernelINS_4gemm6kernel13GemmUniversalIN4cute5tupleIJiiiiEEENS1_10collective13CollectiveMmaINS1_35MainloopSm100TmaUmmaWarpSpecializedILi38ELi2ELi4ENS5_IJNS4_1CILi2EEENSA_ILi1EEESC_EEEEENS5_IJNSA_ILi64EEENSA_ILi112EEENSA_ILi32EEEEEENS_12float_e4m3_tENS5_IJlSC_lEEESJ_SK_NS4_8TiledMMAINS4_8MMA_AtomIJNS4_10MMA_TraitsINS4_19SM100_MMA_F8F6F4_SSEJSJ_SJ_fSF_SG_NS4_17integral_constantINS4_4UMMA5MajorELSR_0EEESS_NSP_INSQ_7ScaleInELST_0EEESU_EEEEEENS4_6LayoutINS5_IJSC_SC_SC_EEENS5_IJNSA_ILi0EEESZ_SZ_EEEEENS5_IJNS4_10UnderscoreES12_S12_EEEEENS4_13SM90_TMA_LOADENS4_14ComposedLayoutINS4_7SwizzleILi1ELi4ELi3EEENS4_18smem_ptr_flag_bitsILi8EEENSX_INS5_IJNSA_ILi8EEESH_EEENS5_IJSH_SC_EEEEEEEvNS4_8identityENS4_23SM90_TMA_LOAD_MULTICASTES1F_vS1G_EENS_8epilogue10collective18CollectiveEpilogueINS1J_23Sm100TmaWarpSpecializedILi1ELi1ELi56ELb0ELb0EEEJSI_NS5_IJNSX_ISF_SC_EENSX_ISG_SC_EEEEESJ_SK_SJ_SK_NS1J_6fusion15FusionCallbacksIS1N_NS1R_17LinearCombinationISJ_fSJ_fLNS_15FloatRoundStyleE2EEESI_S1Q_JEEENS4_5SM1004TMEM4LOAD25SM100_TMEM_LOAD_16dp32b8xES15_NS16_INS17_ILi0ELi4ELi3EEES1A_NSX_INS5_IJS1B_NSA_ILi16EEEEEENS5_IJS22_SC_EEEEEEENS4_39AutoVectorizingCopyWithAssumedAlignmentILi128EEENS4_14SM90_TMA_STOREES26_S28_S28_EEEvvEEEEvNT_6ParamsE)
        /*0008*/ 	.word	0x00000090


	//----- nvinfo : EIATTR_FRAME_SIZE
	.align		4
.L_16:
        /*000c*/ 	.byte	0x04, 0x11
        /*000e*/ 	.short	(.L_18 - .L_17)
	.align		4
.L_17:
        /*0010*/ 	.word	index@($__internal_2_$__cuda_sm10x_tcgen05_guardrail_trap_unallocated_columns_being_dealloced)
        /*0014*/ 	.word	0x00000000


	//----- nvinfo : EIATTR_FRAME_SIZE
	.align		4
.L_18:
        /*0018*/ 	.byte	0x04, 0x11
        /*001a*/ 	.short	(.L_20 - .L_19)
	.align		4
.L_19:
        /*001c*/ 	.word	index@($__internal_1_$__cuda_sm10x_tcgen05_guardrail_trap_phase_invalid_during_alloc)
        /*0020*/ 	.word	0x00000000


	//----- nvinfo : EIATTR_FRAME_SIZE
	.align		4
.L_20:
        /*0024*/ 	.byte	0x04, 0x11
        /*0026*/ 	.short	(.L_22 - .L_21)
	.align		4
.L_21:
        /*0028*/ 	.word	index@($__internal_0_$__cuda_sm10x_tcgen05_guardrail_trap_col_being_dealloced_not_returned_by_alloc)
        /*002c*/ 	.word	0x00000000


	//----- nvinfo : EIATTR_FRAME_SIZE
	.align		4
.L_22:
        /*0030*/ 	.byte	0x04, 0x11
        /*0032*/ 	.short	(.L_24 - .L_23)
	.align		4
.L_23:
        /*0034*/ 	.word	index@(_ZN7cutlass13device_kernelINS_4gemm6kernel13GemmUniversalIN4cute5tupleIJiiiiEEENS1_10collective13CollectiveMmaINS1_35MainloopSm100TmaUmmaWarpSpecializedILi38ELi2ELi4ENS5_IJNS4_1CILi2EEENSA_ILi1EEESC_EEEEENS5_IJNSA_ILi64EEENSA_ILi112EEENSA_ILi32EEEEEENS_12float_e4m3_tENS5_IJlSC_lEEESJ_SK_NS4_8TiledMMAINS4_8MMA_AtomIJNS4_10MMA_TraitsINS4_19SM100_MMA_F8F6F4_SSEJSJ_SJ_fSF_SG_NS4_17integral_constantINS4_4UMMA5MajorELSR_0EEESS_NSP_INSQ_7ScaleInELST_0EEESU_EEEEEENS4_6LayoutINS5_IJSC_SC_SC_EEENS5_IJNSA_ILi0EEESZ_SZ_EEEEENS5_IJNS4_10UnderscoreES12_S12_EEEEENS4_13SM90_TMA_LOADENS4_14ComposedLayoutINS4_7SwizzleILi1ELi4ELi3EEENS4_18smem_ptr_flag_bitsILi8EEENSX_INS5_IJNSA_ILi8EEESH_EEENS5_IJSH_SC_EEEEEEEvNS4_8identityENS4_23SM90_TMA_LOAD_MULTICASTES1F_vS1G_EENS_8epilogue10collective18CollectiveEpilogueINS1J_23Sm100TmaWarpSpecializedILi1ELi1ELi56ELb0ELb0EEEJSI_NS5_IJNSX_ISF_SC_EENSX_ISG_SC_EEEEESJ_SK_SJ_SK_NS1J_6fusion15FusionCallbacksIS1N_NS1R_17LinearCombinationISJ_fSJ_fLNS_15FloatRoundStyleE2EEESI_S1Q_JEEENS4_5SM1004TMEM4LOAD25SM100_TMEM_LOAD_16dp32b8xES15_NS16_INS17_ILi0ELi4ELi3EEES1A_NSX_INS5_IJS1B_NSA_ILi16EEEEEENS5_IJS22_SC_EEEEEEENS4_39AutoVectorizingCopyWithAssumedAlignmentILi128EEENS4_14SM90_TMA_STOREES26_S28_S28_EEEvvEEEEvNT_6ParamsE)
        /*0038*/ 	.word	0x00000000


	//----- nvinfo : EIATTR_MIN_STACK_SIZE
	.align		4
.L_24:
        /*003c*/ 	.byte	0x04, 0x12
        /*003e*/ 	.short	(.L_26 - .L_25)
	.align		4
.L_25:
        /*0040*/ 	.word	index@(_ZN7cutlass13device_kernelINS_4gemm6kernel13GemmUniversalIN4cute5tupleIJiiiiEEENS1_10collective13CollectiveMmaINS1_35MainloopSm100TmaUmmaWarpSpecializedILi38ELi2ELi4ENS5_IJNS4_1CILi2EEENSA_ILi1EEESC_EEEEENS5_IJNSA_ILi64EEENSA_ILi112EEENSA_ILi32EEEEEENS_12float_e4m3_tENS5_IJlSC_lEEESJ_SK_NS4_8TiledMMAINS4_8MMA_AtomIJNS4_10MMA_TraitsINS4_19SM100_MMA_F8F6F4_SSEJSJ_SJ_fSF_SG_NS4_17integral_constantINS4_4UMMA5MajorELSR_0EEESS_NSP_INSQ_7ScaleInELST_0EEESU_EEEEEENS4_6LayoutINS5_IJSC_SC_SC_EEENS5_IJNSA_ILi0EEESZ_SZ_EEEEENS5_IJNS4_10UnderscoreES12_S12_EEEEENS4_13SM90_TMA_LOADENS4_14ComposedLayoutINS4_7SwizzleILi1ELi4ELi3EEENS4_18smem_ptr_flag_bitsILi8EEENSX_INS5_IJNSA_ILi8EEESH_EEENS5_IJSH_SC_EEEEEEEvNS4_8identityENS4_23SM90_TMA_LOAD_MULTICASTES1F_vS1G_EENS_8epilogue10collective18CollectiveEpilogueINS1J_23Sm100TmaWarpSpecializedILi1ELi1ELi56ELb0ELb0EEEJSI_NS5_IJNSX_ISF_SC_EENSX_ISG_SC_EEEEESJ_SK_SJ_SK_NS1J_6fusion15FusionCallbacksIS1N_NS1R_17LinearCombinationISJ_fSJ_fLNS_15FloatRoundStyleE2EEESI_S1Q_JEEENS4_5SM1004TMEM4LOAD25SM100_TMEM_LOAD_16dp32b8xES15_NS16_INS17_ILi0ELi4ELi3EEES1A_NSX_INS5_IJS1B_NSA_ILi16EEEEEENS5_IJS22_SC_EEEEEEENS4_39AutoVectorizingCopyWithAssumedAlignmentILi128EEENS4_14SM90_TMA_STOREES26_S28_S28_EEEvvEEEEvNT_6ParamsE)
        /*0044*/ 	.word	0x00000000
.L_26:


//--------------------- .nv.compat                --------------------------
	.section	.nv.compat,"",@"SHT_CUDA_COMPAT_INFO"
	.align	4
        /*0000*/ 	.byte	0x02, 0x09, 0x01, 0x00, 0x02, 0x02, 0x02, 0x00, 0x02, 0x05, 0x05, 0x00, 0x03, 0x07, 0x01, 0x01
        /*0010*/ 	.byte	0x02, 0x03, 0x01, 0x00, 0x02, 0x06, 0x01, 0x00, 0x04, 0x0b, 0x08, 0x00, 0x09, 0x00, 0x00, 0x00
        /*0020*/ 	.byte	0x00, 0x00, 0x00, 0x00


//--------------------- .nv.info._ZN7cutlass13device_kernelINS_4gemm6kernel13GemmUniversalIN4cute5tupleIJiiiiEEENS1_10collective13CollectiveMmaINS1_35MainloopSm100TmaUmmaWarpSpecializedILi38ELi2ELi4ENS5_IJNS4_1CILi2EEENSA_ILi1EEESC_EEEEENS5_IJNSA_ILi64EEENSA_ILi112EEENSA_ILi32EEEEEENS_12float_e4m3_tENS5_IJlSC_lEEESJ_SK_NS4_8TiledMMAINS4_8MMA_AtomIJNS4_10MMA_TraitsINS4_19SM100_MMA_F8F6F4_SSEJSJ_SJ_fSF_SG_NS4_17integral_constantINS4_4UMMA5MajorELSR_0EEESS_NSP_INSQ_7ScaleInELST_0EEESU_EEEEEENS4_6LayoutINS5_IJSC_SC_SC_EEENS5_IJNSA_ILi0EEESZ_SZ_EEEEENS5_IJNS4_10UnderscoreES12_S12_EEEEENS4_13SM90_TMA_LOADENS4_14ComposedLayoutINS4_7SwizzleILi1ELi4ELi3EEENS4_18smem_ptr_flag_bitsILi8EEENSX_INS5_IJNSA_ILi8EEESH_EEENS5_IJSH_SC_EEEEEEEvNS4_8identityENS4_23SM90_TMA_LOAD_MULTICASTES1F_vS1G_EENS_8epilogue10collective18CollectiveEpilogueINS1J_23Sm100TmaWarpSpecializedILi1ELi1ELi56ELb0ELb0EEEJSI_NS5_IJNSX_ISF_SC_EENSX_ISG_SC_EEEEESJ_SK_SJ_SK_NS1J_6fusion15FusionCallbacksIS1N_NS1R_17LinearCombinationISJ_fSJ_fLNS_15FloatRoundStyleE2EEESI_S1Q_JEEENS4_5SM1004TMEM4LOAD25SM100_TMEM_LOAD_16dp32b8xES15_NS16_INS17_ILi0ELi4ELi3EEES1A_NSX_INS5_IJS1B_NSA_ILi16EEEEEENS5_IJS22_SC_EEEEEEENS4_39AutoVectorizingCopyWithAssumedAlignmentILi128EEENS4_14SM90_TMA_STOREES26_S28_S28_EEEvvEEEEvNT_6ParamsE --------------------------
	.section	.nv.info._ZN7cutlass13device_kernelINS_4gemm6kernel13GemmUniversalIN4cute5tupleIJiiiiEEENS1_10collective13CollectiveMmaINS1_35MainloopSm100TmaUmmaWarpSpecializedILi38ELi2ELi4ENS5_IJNS4_1CILi2EEENSA_ILi1EEESC_EEEEENS5_IJNSA_ILi64EEENSA_ILi112EEENSA_ILi32EEEEEENS_12float_e4m3_tENS5_IJlSC_lEEESJ_SK_NS4_8TiledMMAINS4_8MMA_AtomIJNS4_10MMA_TraitsINS4_19SM100_MMA_F8F6F4_SSEJSJ_SJ_fSF_SG_NS4_17integral_constantINS4_4UMMA5MajorELSR_0EEESS_NSP_INSQ_7ScaleInELST_0EEESU_EEEEEENS4_6LayoutINS5_IJSC_SC_SC_EEENS5_IJNSA_ILi0EEESZ_SZ_EEEEENS5_IJNS4_10UnderscoreES12_S12_EEEEENS4_13SM90_TMA_LOADENS4_14ComposedLayoutINS4_7SwizzleILi1ELi4ELi3EEENS4_18smem_ptr_flag_bitsILi8EEENSX_INS5_IJNSA_ILi8EEESH_EEENS5_IJSH_SC_EEEEEEEvNS4_8identityENS4_23SM90_TMA_LOAD_MULTICASTES1F_vS1G_EENS_8epilogue10collective18CollectiveEpilogueINS1J_23Sm100TmaWarpSpecializedILi1ELi1ELi56ELb0ELb0EEEJSI_NS5_IJNSX_ISF_SC_EENSX_ISG_SC_EEEEESJ_SK_SJ_SK_NS1J_6fusion15FusionCallbacksIS1N_NS1R_17LinearCombinationISJ_fSJ_fLNS_15FloatRoundStyleE2EEESI_S1Q_JEEENS4_5SM1004TMEM4LOAD25SM100_TMEM_LOAD_16dp32b8xES15_NS16_INS17_ILi0ELi4ELi3EEES1A_NSX_INS5_IJS1B_NSA_ILi16EEEEEENS5_IJS22_SC_EEEEEEENS4_39AutoVectorizingCopyWithAssumedAlignmentILi128EEENS4_14SM90_TMA_STOREES26_S28_S28_EEEvvEEEEvNT_6ParamsE,"",@"SHT_CUDA_INFO"
	.sectionflags	@""
	.align	4


	//----- nvinfo : EIATTR_CUDA_API_VERSION
	.align		4
        /*0000*/ 	.byte	0x04, 0x37
        /*0002*/ 	.short	(.L_28 - .L_27)
.L_27:
        /*0004*/ 	.word	0x00000082


	//----- nvinfo : EIATTR_KPARAM_INFO
	.align		4
.L_28:
        /*0008*/ 	.byte	0x04, 0x17
        /*000a*/ 	.short	(.L_30 - .L_29)
.L_29:
        /*000c*/ 	.word	0x00000000
        /*0010*/ 	.short	0x0000
        /*0012*/ 	.short	0x0000
        /*0014*/ 	.byte	0x00, 0xf0, 0x01, 0x20


	//----- nvinfo : EIATTR_AT_ENTRY_FRAGMENTS
	.align		4
.L_30:
        /*0018*/ 	.byte	0x04, 0x4f
        /*001a*/ 	.short	(.L_32 - .L_31)


	//   ....[0]....
.L_31:
        /*001c*/ 	.word	0x00000006


	//----- nvinfo : EIATTR_RESERVED_SMEM_USED
	.align		4
.L_32:
        /*0020*/ 	.byte	0x01, 0x41
	.zero		2


	//----- nvinfo : EIATTR_SPARSE_MMA_MASK
	.align		4
        /*0024*/ 	.byte	0x03, 0x50
        /*0026*/ 	.short	0x0000


	//----- nvinfo : EIATTR_TCGEN05_1CTA_USED
	.align		4
        /*0028*/ 	.byte	0x01, 0x51
	.zero		2


	//----- nvinfo : EIATTR_MAXREG_COUNT
	.align		4
        /*002c*/ 	.byte	0x03, 0x1b
        /*002e*/ 	.short	0x00ff


	//----- nvinfo : EIATTR_NUM_BARRIERS
	.align		4
        /*0030*/ 	.byte	0x02, 0x4c
        /*0032*/ 	.byte	0x07
	.zero		1


	//----- nvinfo : EIATTR_EXTERNS
	.align		4
        /*0034*/ 	.byte	0x04, 0x0f
        /*0036*/ 	.short	(.L_34 - .L_33)


	//   ....[0]....
	.align		4
.L_33:
        /*0038*/ 	.word	index@(__assertfail)


	//----- nvinfo : EIATTR_MERCURY_ISA_VERSION
	.align		4
.L_34:
        /*003c*/ 	.byte	0x03, 0x5f
        /*003e*/ 	.short	0x0101


	//----- nvinfo : EIATTR_INT_WARP_WIDE_INSTR_OFFSETS
	.align		4
        /*0040*/ 	.byte	0x04, 0x31
        /*0042*/ 	.short	(.L_36 - .L_35)


	//   ....[0]....
.L_35:
        /*0044*/ 	.word	0x00005280


	//   ....[1]....
        /*0048*/ 	.word	0x000052a0


	//   ....[2]....
        /*004c*/ 	.word	0x000052d0


	//   ....[3]....
        /*0050*/ 	.word	0x00005ed0


	//   ....[4]....
        /*0054*/ 	.word	0x00005ee0


	//   ....[5]....
        /*0058*/ 	.word	0x000060d0


	//   ....[6]....
        /*005c*/ 	.word	0x000060f0


	//   ....[7]....
        /*0060*/ 	.word	0x00006110


	//   ....[8]....
        /*0064*/ 	.word	0x00006130


	//   ....[9]....
        /*0068*/ 	.word	0x000061d0


	//   ....[10]....
        /*006c*/ 	.word	0x000061f0


	//----- nvinfo : EIATTR_COOP_GROUP_MASK_REGIDS
	.align		4
.L_36:
        /*0070*/ 	.byte	0x04, 0x29
        /*0072*/ 	.short	(.L_38 - .L_37)


	//   ....[0]....
.L_37:
        /*0074*/ 	.word	0xffffffff


	//   ....[1]....
        /*0078*/ 	.word	0xffffffff


	//   ....[2]....
        /*007c*/ 	.word	0xffffffff


	//   ....[3]....
        /*0080*/ 	.word	0xffffffff


	//   ....[4]....
        /*0084*/ 	.word	0xffffffff


	//   ....[5]....
        /*0088*/ 	.word	0xffffffff


	//   ....[6]....
        /*008c*/ 	.word	0xffffffff


	//   ....[7]....
        /*0090*/ 	.word	0xffffffff


	//   ....[8]....
        /*0094*/ 	.word	0xffffffff


	//   ....[9]....
        /*0098*/ 	.word	0xffffffff


	//   ....[10]....
        /*009c*/ 	.word	0xffffffff


	//   ....[11]....
        /*00a0*/ 	.word	0xffffffff


	//   ....[12]....
        /*00a4*/ 	.word	0xffffffff


	//   ....[13]....
        /*00a8*/ 	.word	0xffffffff


	//----- nvinfo : EIATTR_COOP_GROUP_INSTR_OFFSETS
	.align		4
.L_38:
        /*00ac*/ 	.byte	0x04, 0x28
        /*00ae*/ 	.short	(.L_40 - .L_39)


	//   ....[0]....
.L_39:
        /*00b0*/ 	.word	0x00000080


	//   ....[1]....
        /*00b4*/ 	.word	0x000004d0


	//   ....[2]....
        /*00b8*/ 	.word	0x00000ad0


	//   ....[3]....
        /*00bc*/ 	.word	0x00000c10


	//   ....[4]....
        /*00c0*/ 	.word	0x00000d10


	//   ....[5]....
        /*00c4*/ 	.word	0x00000e80


	//   ....[6]....
        /*00c8*/ 	.word	0x00001020


	//   ....[7]....
        /*00cc*/ 	.word	0x000011e0


	//   ....[8]....
        /*00d0*/ 	.word	0x000023d0


	//   ....[9]....
        /*00d4*/ 	.word	0x000045d0


	//   ....[10]....
        /*00d8*/ 	.word	0x000047e0


	//   ....[11]....
        /*00dc*/ 	.word	0x00004810


	//   ....[12]....
        /*00e0*/ 	.word	0x00005160


	//   ....[13]....
        /*00e4*/ 	.word	0x00005390


	//----- nvinfo : EIATTR_VRC_CTA_INIT_COUNT
	.align		4
.L_40:
        /*00e8*/ 	.byte	0x02, 0x4a
        /*00ea*/ 	.byte	0x80
	.zero		1


	//----- nvinfo : EIATTR_SYSCALL_OFFSETS
	.align		4
        /*00ec*/ 	.byte	0x04, 0x46
        /*00ee*/ 	.short	(.L_42 - .L_41)


	//   ....[0]....
.L_41:
        /*00f0*/ 	.word	0x000073b0


	//   ....[1]....
        /*00f4*/ 	.word	0x00007530


	//   ....[2]....
        /*00f8*/ 	.word	0x000076b0


	//   ....[3]....
        /*00fc*/ 	.word	0x00007830


	//   ....[4]....
        /*0100*/ 	.word	0x000079b0


	//   ....[5]....
        /*0104*/ 	.word	0x00007b30


	//   ....[6]....
        /*0108*/ 	.word	0x00007cb0


	//----- nvinfo : EIATTR_MBARRIER_INSTR_OFFSETS
	.align		4
.L_42:
        /*010c*/ 	.byte	0x04, 0x39
        /*010e*/ 	.short	(.L_44 - .L_43)


	//   ....[0]....
.L_43:
        /*0110*/ 	.word	0x000005f0
        /*0114*/ 	.word	0x000000ff
        /*0118*/ 	.word	0x00000000
        /*011c*/ 	.short	0x0100
        /*011e*/ 	.byte	0x04
	.zero		1


	//   ....[1]....
        /*0120*/ 	.word	0x00000600
        /*0124*/ 	.word	0x000000ff
        /*0128*/ 	.word	0x00000130
        /*012c*/ 	.short	0x0100
        /*012e*/ 	.byte	0x04
	.zero		1


	//   ....[2]....
        /*0130*/ 	.word	0x00000610
        /*0134*/ 	.word	0x000000ff
        /*0138*/ 	.word	0x00000008
        /*013c*/ 	.short	0x0100
        /*013e*/ 	.byte	0x04
	.zero		1


	//   ....[3]....
        /*0140*/ 	.word	0x00000620
        /*0144*/ 	.word	0x000000ff
        /*0148*/ 	.word	0x00000138
        /*014c*/ 	.short	0x0100
        /*014e*/ 	.byte	0x04
	.zero		1


	//   ....[4]....
        /*0150*/ 	.word	0x00000630
        /*0154*/ 	.word	0x000000ff
        /*0158*/ 	.word	0x00000010
        /*015c*/ 	.short	0x0100
        /*015e*/ 	.byte	0x04
	.zero		1


	//   ....[5]....
        /*0160*/ 	.word	0x00000640
        /*0164*/ 	.word	0x000000ff
        /*0168*/ 	.word	0x00000140
        /*016c*/ 	.short	0x0100
        /*016e*/ 	.byte	0x04
	.zero		1


	//   ....[6]....
        /*0170*/ 	.word	0x00000650
        /*0174*/ 	.word	0x000000ff
        /*0178*/ 	.word	0x00000018
        /*017c*/ 	.short	0x0100
        /*017e*/ 	.byte	0x04
	.zero		1


	//   ....[7]....
        /*0180*/ 	.word	0x00000660
        /*0184*/ 	.word	0x000000ff
        /*0188*/ 	.word	0x00000148
        /*018c*/ 	.short	0x0100
        /*018e*/ 	.byte	0x04
	.zero		1


	//   ....[8]....
        /*0190*/ 	.word	0x00000670
        /*0194*/ 	.word	0x000000ff
        /*0198*/ 	.word	0x00000020
        /*019c*/ 	.short	0x0100
        /*019e*/ 	.byte	0x04
	.zero		1


	//   ....[9]....
        /*01a0*/ 	.word	0x00000680
        /*01a4*/ 	.word	0x000000ff
        /*01a8*/ 	.word	0x00000150
        /*01ac*/ 	.short	0x0100
        /*01ae*/ 	.byte	0x04
	.zero		1


	//   ....[10]....
        /*01b0*/ 	.word	0x00000690
        /*01b4*/ 	.word	0x000000ff
        /*01b8*/ 	.word	0x00000028
        /*01bc*/ 	.short	0x0100
        /*01be*/ 	.byte	0x04
	.zero		1


	//   ....[11]....
        /*01c0*/ 	.word	0x000006a0
        /*01c4*/ 	.word	0x000000ff
        /*01c8*/ 	.word	0x00000158
        /*01cc*/ 	.short	0x0100
        /*01ce*/ 	.byte	0x04
	.zero		1


	//   ....[12]....
        /*01d0*/ 	.word	0x000006b0
        /*01d4*/ 	.word	0x000000ff
        /*01d8*/ 	.word	0x00000030
        /*01dc*/ 	.short	0x0100
        /*01de*/ 	.byte	0x04
	.zero		1


	//   ....[13]....
        /*01e0*/ 	.word	0x000006c0
        /*01e4*/ 	.word	0x000000ff
        /*01e8*/ 	.word	0x00000160
        /*01ec*/ 	.short	0x0100
        /*01ee*/ 	.byte	0x04
	.zero		1


	//   ....[14]....
        /*01f0*/ 	.word	0x000006d0
        /*01f4*/ 	.word	0x000000ff
        /*01f8*/ 	.word	0x00000038
        /*01fc*/ 	.short	0x0100
        /*01fe*/ 	.byte	0x04
	.zero		1


	//   ....[15]....
        /*0200*/ 	.word	0x000006e0
        /*0204*/ 	.word	0x000000ff
        /*0208*/ 	.word	0x00000168
        /*020c*/ 	.short	0x0100
        /*020e*/ 	.byte	0x04
	.zero		1


	//   ....[16]....
        /*0210*/ 	.word	0x000006f0
        /*0214*/ 	.word	0x000000ff
        /*0218*/ 	.word	0x00000040
        /*021c*/ 	.short	0x0100
        /*021e*/ 	.byte	0x04
	.zero		1


	//   ....[17]....
        /*0220*/ 	.word	0x00000700
        /*0224*/ 	.word	0x000000ff
        /*0228*/ 	.word	0x00000170
        /*022c*/ 	.short	0x0100
        /*022e*/ 	.byte	0x04
	.zero		1


	//   ....[18]....
        /*0230*/ 	.word	0x00000710
        /*0234*/ 	.word	0x000000ff
        /*0238*/ 	.word	0x00000048
        /*023c*/ 	.short	0x0100
        /*023e*/ 	.byte	0x04
	.zero		1


	//   ....[19]....
        /*0240*/ 	.word	0x00000720
        /*0244*/ 	.word	0x000000ff
        /*0248*/ 	.word	0x00000178
        /*024c*/ 	.short	0x0100
        /*024e*/ 	.byte	0x04
	.zero		1


	//   ....[20]....
        /*0250*/ 	.word	0x00000730
        /*0254*/ 	.word	0x000000ff
        /*0258*/ 	.word	0x00000050
        /*025c*/ 	.short	0x0100
        /*025e*/ 	.byte	0x04
	.zero		1


	//   ....[21]....
        /*0260*/ 	.word	0x00000740
        /*0264*/ 	.word	0x000000ff
        /*0268*/ 	.word	0x00000180
        /*026c*/ 	.short	0x0100
        /*026e*/ 	.byte	0x04
	.zero		1


	//   ....[22]....
        /*0270*/ 	.word	0x00000750
        /*0274*/ 	.word	0x000000ff
        /*0278*/ 	.word	0x00000058
        /*027c*/ 	.short	0x0100
        /*027e*/ 	.byte	0x04
	.zero		1


	//   ....[23]....
        /*0280*/ 	.word	0x00000760
        /*0284*/ 	.word	0x000000ff
        /*0288*/ 	.word	0x00000188
        /*028c*/ 	.short	0x0100
        /*028e*/ 	.byte	0x04
	.zero		1


	//   ....[24]....
        /*0290*/ 	.word	0x00000770
        /*0294*/ 	.word	0x000000ff
        /*0298*/ 	.word	0x00000060
        /*029c*/ 	.short	0x0100
        /*029e*/ 	.byte	0x04
	.zero		1


	//   ....[25]....
        /*02a0*/ 	.word	0x00000780
        /*02a4*/ 	.word	0x000000ff
        /*02a8*/ 	.word	0x00000190
        /*02ac*/ 	.short	0x0100
        /*02ae*/ 	.byte	0x04
	.zero		1


	//   ....[26]....
        /*02b0*/ 	.word	0x00000790
        /*02b4*/ 	.word	0x000000ff
        /*02b8*/ 	.word	0x00000068
        /*02bc*/ 	.short	0x0100
        /*02be*/ 	.byte	0x04
	.zero		1


	//   ....[27]....
        /*02c0*/ 	.word	0x000007a0
        /*02c4*/ 	.word	0x000000ff
        /*02c8*/ 	.word	0x00000198
        /*02cc*/ 	.short	0x0100
        /*02ce*/ 	.byte	0x04
	.zero		1


	//   ....[28]....
        /*02d0*/ 	.word	0x000007b0
        /*02d4*/ 	.word	0x000000ff
        /*02d8*/ 	.word	0x00000070
        /*02dc*/ 	.short	0x0100
        /*02de*/ 	.byte	0x04
	.zero		1


	//   ....[29]....
        /*02e0*/ 	.word	0x000007c0
        /*02e4*/ 	.word	0x000000ff
        /*02e8*/ 	.word	0x000001a0
        /*02ec*/ 	.short	0x0100
        /*02ee*/ 	.byte	0x04
	.zero		1


	//   ....[30]....
        /*02f0*/ 	.word	0x000007d0
        /*02f4*/ 	.word	0x000000ff
        /*02f8*/ 	.word	0x00000078
        /*02fc*/ 	.short	0x0100
        /*02fe*/ 	.byte	0x04
	.zero		1


	//   ....[31]....
        /*0300*/ 	.word	0x000007e0
        /*0304*/ 	.word	0x000000ff
        /*0308*/ 	.word	0x000001a8
        /*030c*/ 	.short	0x0100
        /*030e*/ 	.byte	0x04
	.zero		1


	//   ....[32]....
        /*0310*/ 	.word	0x000007f0
        /*0314*/ 	.word	0x000000ff
        /*0318*/ 	.word	0x00000080
        /*031c*/ 	.short	0x0100
        /*031e*/ 	.byte	0x04
	.zero		1


	//   ....[33]....
        /*0320*/ 	.word	0x00000800
        /*0324*/ 	.word	0x000000ff
        /*0328*/ 	.word	0x000001b0
        /*032c*/ 	.short	0x0100
        /*032e*/ 	.byte	0x04
	.zero		1


	//   ....[34]....
        /*0330*/ 	.word	0x00000810
        /*0334*/ 	.word	0x000000ff
        /*0338*/ 	.word	0x00000088
        /*033c*/ 	.short	0x0100
        /*033e*/ 	.byte	0x04
	.zero		1


	//   ....[35]....
        /*0340*/ 	.word	0x00000820
        /*0344*/ 	.word	0x000000ff
        /*0348*/ 	.word	0x000001b8
        /*034c*/ 	.short	0x0100
        /*034e*/ 	.byte	0x04
	.zero		1


	//   ....[36]....
        /*0350*/ 	.word	0x00000830
        /*0354*/ 	.word	0x000000ff
        /*0358*/ 	.word	0x00000090
        /*035c*/ 	.short	0x0100
        /*035e*/ 	.byte	0x04
	.zero		1


	//   ....[37]....
        /*0360*/ 	.word	0x00000840
        /*0364*/ 	.word	0x000000ff
        /*0368*/ 	.word	0x000001c0
        /*036c*/ 	.short	0x0100
        /*036e*/ 	.byte	0x04
	.zero		1


	//   ....[38]....
        /*0370*/ 	.word	0x00000850
        /*0374*/ 	.word	0x000000ff
        /*0378*/ 	.word	0x00000098
        /*037c*/ 	.short	0x0100
        /*037e*/ 	.byte	0x04
	.zero		1


	//   ....[39]....
        /*0380*/ 	.word	0x00000860
        /*0384*/ 	.word	0x000000ff
        /*0388*/ 	.word	0x000001c8
        /*038c*/ 	.short	0x0100
        /*038e*/ 	.byte	0x04
	.zero		1


	//   ....[40]....
        /*0390*/ 	.word	0x00000870
        /*0394*/ 	.word	0x000000ff
        /*0398*/ 	.word	0x000000a0
        /*039c*/ 	.short	0x0100
        /*039e*/ 	.byte	0x04
	.zero		1


	//   ....[41]....
        /*03a0*/ 	.word	0x00000880
        /*03a4*/ 	.word	0x000000ff
        /*03a8*/ 	.word	0x000001d0
        /*03ac*/ 	.short	0x0100
        /*03ae*/ 	.byte	0x04
	.zero		1


	//   ....[42]....
        /*03b0*/ 	.word	0x00000890
        /*03b4*/ 	.word	0x000000ff
        /*03b8*/ 	.word	0x000000a8
        /*03bc*/ 	.short	0x0100
        /*03be*/ 	.byte	0x04
	.zero		1


	//   ....[43]....
        /*03c0*/ 	.word	0x000008a0
        /*03c4*/ 	.word	0x000000ff
        /*03c8*/ 	.word	0x000001d8
        /*03cc*/ 	.short	0x0100
        /*03ce*/ 	.byte	0x04
	.zero		1


	//   ....[44]....
        /*03d0*/ 	.word	0x000008b0
        /*03d4*/ 	.word	0x000000ff
        /*03d8*/ 	.word	0x000000b0
        /*03dc*/ 	.short	0x0100
        /*03de*/ 	.byte	0x04
	.zero		1


	//   ....[45]....
        /*03e0*/ 	.word	0x000008c0
        /*03e4*/ 	.word	0x000000ff
        /*03e8*/ 	.word	0x000001e0
        /*03ec*/ 	.short	0x0100
        /*03ee*/ 	.byte	0x04
	.zero		1


	//   ....[46]....
        /*03f0*/ 	.word	0x000008d0
        /*03f4*/ 	.word	0x000000ff
        /*03f8*/ 	.word	0x000000b8
        /*03fc*/ 	.short	0x0100
        /*03fe*/ 	.byte	0x04
	.zero		1


	//   ....[47]....
        /*0400*/ 	.word	0x000008e0
        /*0404*/ 	.word	0x000000ff
        /*0408*/ 	.word	0x000001e8
        /*040c*/ 	.short	0x0100
        /*040e*/ 	.byte	0x04
	.zero		1


	//   ....[48]....
        /*0410*/ 	.word	0x000008f0
        /*0414*/ 	.word	0x000000ff
        /*0418*/ 	.word	0x000000c0
        /*041c*/ 	.short	0x0100
        /*041e*/ 	.byte	0x04
	.zero		1


	//   ....[49]....
        /*0420*/ 	.word	0x00000900
        /*0424*/ 	.word	0x000000ff
        /*0428*/ 	.word	0x000001f0
        /*042c*/ 	.short	0x0100
        /*042e*/ 	.byte	0x04
	.zero		1


	//   ....[50]....
        /*0430*/ 	.word	0x00000910
        /*0434*/ 	.word	0x000000ff
        /*0438*/ 	.word	0x000000c8
        /*043c*/ 	.short	0x0100
        /*043e*/ 	.byte	0x04
	.zero		1


	//   ....[51]....
        /*0440*/ 	.word	0x00000920
        /*0444*/ 	.word	0x000000ff
        /*0448*/ 	.word	0x000001f8
        /*044c*/ 	.short	0x0100
        /*044e*/ 	.byte	0x04
	.zero		1


	//   ....[52]....
        /*0450*/ 	.word	0x00000930
        /*0454*/ 	.word	0x000000ff
        /*0458*/ 	.word	0x000000d0
        /*045c*/ 	.short	0x0100
        /*045e*/ 	.byte	0x04
	.zero		1


	//   ....[53]....
        /*0460*/ 	.word	0x00000940
        /*0464*/ 	.word	0x000000ff
        /*0468*/ 	.word	0x00000200
        /*046c*/ 	.short	0x0100
        /*046e*/ 	.byte	0x04
	.zero		1


	//   ....[54]....
        /*0470*/ 	.word	0x00000950
        /*0474*/ 	.word	0x000000ff
        /*0478*/ 	.word	0x000000d8
        /*047c*/ 	.short	0x0100
        /*047e*/ 	.byte	0x04
	.zero		1


	//   ....[55]....
        /*0480*/ 	.word	0x00000960
        /*0484*/ 	.word	0x000000ff
        /*0488*/ 	.word	0x00000208
        /*048c*/ 	.short	0x0100
        /*048e*/ 	.byte	0x04
	.zero		1


	//   ....[56]....
        /*0490*/ 	.word	0x00000970
        /*0494*/ 	.word	0x000000ff
        /*0498*/ 	.word	0x000000e0
        /*049c*/ 	.short	0x0100
        /*049e*/ 	.byte	0x04
	.zero		1


	//   ....[57]....
        /*04a0*/ 	.word	0x00000980
        /*04a4*/ 	.word	0x000000ff
        /*04a8*/ 	.word	0x00000210
        /*04ac*/ 	.short	0x0100
        /*04ae*/ 	.byte	0x04
	.zero		1


	//   ....[58]....
        /*04b0*/ 	.word	0x00000990
        /*04b4*/ 	.word	0x000000ff
        /*04b8*/ 	.word	0x000000e8
        /*04bc*/ 	.short	0x0100
        /*04be*/ 	.byte	0x04
	.zero		1


	//   ....[59]....
        /*04c0*/ 	.word	0x000009a0
        /*04c4*/ 	.word	0x000000ff
        /*04c8*/ 	.word	0x00000218
        /*04cc*/ 	.short	0x0100
        /*04ce*/ 	.byte	0x04
	.zero		1


	//   ....[60]....
        /*04d0*/ 	.word	0x000009b0
        /*04d4*/ 	.word	0x000000ff
        /*04d8*/ 	.word	0x000000f0
        /*04dc*/ 	.short	0x0100
        /*04de*/ 	.byte	0x04
	.zero		1


	//   ....[61]....
        /*04e0*/ 	.word	0x000009c0
        /*04e4*/ 	.word	0x000000ff
        /*04e8*/ 	.word	0x00000220
        /*04ec*/ 	.short	0x0100
        /*04ee*/ 	.byte	0x04
	.zero		1


	//   ....[62]....
        /*04f0*/ 	.word	0x000009d0
        /*04f4*/ 	.word	0x000000ff
        /*04f8*/ 	.word	0x000000f8
        /*04fc*/ 	.short	0x0100
        /*04fe*/ 	.byte	0x04
	.zero		1


	//   ....[63]....
        /*0500*/ 	.word	0x000009e0
        /*0504*/ 	.word	0x000000ff
        /*0508*/ 	.word	0x00000228
        /*050c*/ 	.short	0x0100
        /*050e*/ 	.byte	0x04
	.zero		1


	//   ....[64]....
        /*0510*/ 	.word	0x000009f0
        /*0514*/ 	.word	0x000000ff
        /*0518*/ 	.word	0x00000100
        /*051c*/ 	.short	0x0100
        /*051e*/ 	.byte	0x04
	.zero		1


	//   ....[65]....
        /*0520*/ 	.word	0x00000a00
        /*0524*/ 	.word	0x000000ff
        /*0528*/ 	.word	0x00000230
        /*052c*/ 	.short	0x0100
        /*052e*/ 	.byte	0x04
	.zero		1


	//   ....[66]....
        /*0530*/ 	.word	0x00000a10
        /*0534*/ 	.word	0x000000ff
        /*0538*/ 	.word	0x00000108
        /*053c*/ 	.short	0x0100
        /*053e*/ 	.byte	0x04
	.zero		1


	//   ....[67]....
        /*0540*/ 	.word	0x00000a20
        /*0544*/ 	.word	0x000000ff
        /*0548*/ 	.word	0x00000238
        /*054c*/ 	.short	0x0100
        /*054e*/ 	.byte	0x04
	.zero		1


	//   ....[68]....
        /*0550*/ 	.word	0x00000a30
        /*0554*/ 	.word	0x000000ff
        /*0558*/ 	.word	0x00000110
        /*055c*/ 	.short	0x0100
        /*055e*/ 	.byte	0x04
	.zero		1


	//   ....[69]....
        /*0560*/ 	.word	0x00000a40
        /*0564*/ 	.word	0x000000ff
        /*0568*/ 	.word	0x00000240
        /*056c*/ 	.short	0x0100
        /*056e*/ 	.byte	0x04
	.zero		1


	//   ....[70]....
        /*0570*/ 	.word	0x00000a50
        /*0574*/ 	.word	0x000000ff
        /*0578*/ 	.word	0x00000118
        /*057c*/ 	.short	0x0100
        /*057e*/ 	.byte	0x04
	.zero		1


	//   ....[71]....
        /*0580*/ 	.word	0x00000a60
        /*0584*/ 	.word	0x000000ff
        /*0588*/ 	.word	0x00000248
        /*058c*/ 	.short	0x0100
        /*058e*/ 	.byte	0x04
	.zero		1


	//   ....[72]....
        /*0590*/ 	.word	0x00000a70
        /*0594*/ 	.word	0x000000ff
        /*0598*/ 	.word	0x00000120
        /*059c*/ 	.short	0x0100
        /*059e*/ 	.byte	0x04
	.zero		1


	//   ....[73]....
        /*05a0*/ 	.word	0x00000a80
        /*05a4*/ 	.word	0x000000ff
        /*05a8*/ 	.word	0x00000250
        /*05ac*/ 	.short	0x0100
        /*05ae*/ 	.byte	0x04
	.zero		1


	//   ....[74]....
        /*05b0*/ 	.word	0x00000a90
        /*05b4*/ 	.word	0x000000ff
        /*05b8*/ 	.word	0x00000128
        /*05bc*/ 	.short	0x0100
        /*05be*/ 	.byte	0x04
	.zero		1


	//   ....[75]....
        /*05c0*/ 	.word	0x00000aa0
        /*05c4*/ 	.word	0x000000ff
        /*05c8*/ 	.word	0x00000258
        /*05cc*/ 	.short	0x0100
        /*05ce*/ 	.byte	0x04
	.zero		1


	//   ....[76]....
        /*05d0*/ 	.word	0x00000be0
        /*05d4*/ 	.word	0x000000ff
        /*05d8*/ 	.word	0x00000260
        /*05dc*/ 	.short	0x0100
        /*05de*/ 	.byte	0x04
	.zero		1


	//   ....[77]....
        /*05e0*/ 	.word	0x00000bf0
        /*05e4*/ 	.word	0x000000ff
        /*05e8*/ 	.word	0x00000268
        /*05ec*/ 	.short	0x0100
        /*05ee*/ 	.byte	0x04
	.zero		1


	//   ....[78]....
        /*05f0*/ 	.word	0x00000ce0
        /*05f4*/ 	.word	0x000000ff
        /*05f8*/ 	.word	0x00000270
        /*05fc*/ 	.short	0x0100
        /*05fe*/ 	.byte	0x04
	.zero		1


	//   ....[79]....
        /*0600*/ 	.word	0x00000cf0
        /*0604*/ 	.word	0x000000ff
        /*0608*/ 	.word	0x00000278
        /*060c*/ 	.short	0x0100
        /*060e*/ 	.byte	0x04
	.zero		1


	//   ....[80]....
        /*0610*/ 	.word	0x00000e30
        /*0614*/ 	.word	0x000000ff
        /*0618*/ 	.word	0x00000280
        /*061c*/ 	.short	0x0100
        /*061e*/ 	.byte	0x04
	.zero		1


	//   ....[81]....
        /*0620*/ 	.word	0x00000e40
        /*0624*/ 	.word	0x000000ff
        /*0628*/ 	.word	0x00000290
        /*062c*/ 	.short	0x0100
        /*062e*/ 	.byte	0x04
	.zero		1


	//   ....[82]....
        /*0630*/ 	.word	0x00000e50
        /*0634*/ 	.word	0x000000ff
        /*0638*/ 	.word	0x00000288
        /*063c*/ 	.short	0x0100
        /*063e*/ 	.byte	0x04
	.zero		1


	//   ....[83]....
        /*0640*/ 	.word	0x00000e60
        /*0644*/ 	.word	0x000000ff
        /*0648*/ 	.word	0x00000298
        /*064c*/ 	.short	0x0100
        /*064e*/ 	.byte	0x04
	.zero		1


	//   ....[84]....
        /*0650*/ 	.word	0x00000f90
        /*0654*/ 	.word	0x000000ff
        /*0658*/ 	.word	0x000002a0
        /*065c*/ 	.short	0x0100
        /*065e*/ 	.byte	0x04
	.zero		1


	//   ....[85]....
        /*0660*/ 	.word	0x00000fa0
        /*0664*/ 	.word	0x000000ff
        /*0668*/ 	.word	0x000002c0
        /*066c*/ 	.short	0x0100
        /*066e*/ 	.byte	0x04
	.zero		1


	//   ....[86]....
        /*0670*/ 	.word	0x00000fb0
        /*0674*/ 	.word	0x000000ff
        /*0678*/ 	.word	0x000002a8
        /*067c*/ 	.short	0x0100
        /*067e*/ 	.byte	0x04
	.zero		1


	//   ....[87]....
        /*0680*/ 	.word	0x00000fc0
        /*0684*/ 	.word	0x000000ff
        /*0688*/ 	.word	0x000002c8
        /*068c*/ 	.short	0x0100
        /*068e*/ 	.byte	0x04
	.zero		1


	//   ....[88]....
        /*0690*/ 	.word	0x00000fd0
        /*0694*/ 	.word	0x000000ff
        /*0698*/ 	.word	0x000002b0
        /*069c*/ 	.short	0x0100
        /*069e*/ 	.byte	0x04
	.zero		1


	//   ....[89]....
        /*06a0*/ 	.word	0x00000fe0
        /*06a4*/ 	.word	0x000000ff
        /*06a8*/ 	.word	0x000002d0
        /*06ac*/ 	.short	0x0100
        /*06ae*/ 	.byte	0x04
	.zero		1


	//   ....[90]....
        /*06b0*/ 	.word	0x00000ff0
        /*06b4*/ 	.word	0x000000ff
        /*06b8*/ 	.word	0x000002b8
        /*06bc*/ 	.short	0x0100
        /*06be*/ 	.byte	0x04
	.zero		1


	//   ....[91]....
        /*06c0*/ 	.word	0x00001000
        /*06c4*/ 	.word	0x000000ff
        /*06c8*/ 	.word	0x000002d8
        /*06cc*/ 	.short	0x0100
        /*06ce*/ 	.byte	0x04
	.zero		1


	//   ....[92]....
        /*06d0*/ 	.word	0x000010f0
        /*06d4*/ 	.word	0x000000ff
        /*06d8*/ 	.word	0x000002e0
        /*06dc*/ 	.short	0x0100
        /*06de*/ 	.byte	0x04
	.zero		1


	//   ....[93]....
        /*06e0*/ 	.word	0x00001100
        /*06e4*/ 	.word	0x000000ff
        /*06e8*/ 	.word	0x000002f0
        /*06ec*/ 	.short	0x0100
        /*06ee*/ 	.byte	0x04
	.zero		1


	//   ....[94]....
        /*06f0*/ 	.word	0x00001110
        /*06f4*/ 	.word	0x000000ff
        /*06f8*/ 	.word	0x000002e8
        /*06fc*/ 	.short	0x0100
        /*06fe*/ 	.byte	0x04
	.zero		1


	//   ....[95]....
        /*0700*/ 	.word	0x00001120
        /*0704*/ 	.word	0x000000ff
        /*0708*/ 	.word	0x000002f8
        /*070c*/ 	.short	0x0100
        /*070e*/ 	.byte	0x04
	.zero		1


	//   ....[96]....
        /*0710*/ 	.word	0x00001c80
        /*0714*/ 	.word	0x00000000
        /*0718*/ 	.word	0x000002f0
        /*071c*/ 	.short	0x010a
        /*071e*/ 	.byte	0xff
	.zero		1


	//   ....[97]....
        /*0720*/ 	.word	0x00001ca0
        /*0724*/ 	.word	0x00000000
        /*0728*/ 	.word	0x000002e0
        /*072c*/ 	.short	0x0101
        /*072e*/ 	.byte	0xff
	.zero		1


	//   ....[98]....
        /*0730*/ 	.word	0x00001d60
        /*0734*/ 	.word	0x000000ff
        /*0738*/ 	.word	0x00000130
        /*073c*/ 	.short	0x010a
        /*073e*/ 	.byte	0x07
	.zero		1


	//   ....[99]....
        /*0740*/ 	.word	0x00001de0
        /*0744*/ 	.word	0x000000ff
        /*0748*/ 	.word	0x00000130
        /*074c*/ 	.short	0x010a
        /*074e*/ 	.byte	0x21
	.zero		1


	//   ....[100]....
        /*0750*/ 	.word	0x00001f70
        /*0754*/ 	.word	0x000000ff
        /*0758*/ 	.word	0x00000130
        /*075c*/ 	.short	0x010a
        /*075e*/ 	.byte	0x08
	.zero		1


	//   ....[101]....
        /*0760*/ 	.word	0x00002090
        /*0764*/ 	.word	0x000000ff
        /*0768*/ 	.word	0x00000278
        /*076c*/ 	.short	0x0101
        /*076e*/ 	.byte	0x06
	.zero		1


	//   ....[102]....
        /*0770*/ 	.word	0x000020b0
        /*0774*/ 	.word	0x000000ff
        /*0778*/ 	.word	0x00000130
        /*077c*/ 	.short	0x010a
        /*077e*/ 	.byte	0x07
	.zero		1


	//   ....[103]....
        /*0780*/ 	.word	0x00002130
        /*0784*/ 	.word	0x000000ff
        /*0788*/ 	.word	0x00000130
        /*078c*/ 	.short	0x010a
        /*078e*/ 	.byte	0x09
	.zero		1


	//   ....[104]....
        /*0790*/ 	.word	0x000022c0
        /*0794*/ 	.word	0x000000ff
        /*0798*/ 	.word	0x00000130
        /*079c*/ 	.short	0x010a
        /*079e*/ 	.byte	0x08
	.zero		1


	//   ....[105]....
        /*07a0*/ 	.word	0x00002400
        /*07a4*/ 	.word	0x00000003
        /*07a8*/ 	.word	0x00000280
        /*07ac*/ 	.short	0x010a
        /*07ae*/ 	.byte	0xff
	.zero		1


	//   ....[106]....
        /*07b0*/ 	.word	0x00002550
        /*07b4*/ 	.word	0x00000000
        /*07b8*/ 	.word	0x00000000
        /*07bc*/ 	.short	0x0101
        /*07be*/ 	.byte	0xff
	.zero		1


	//   ....[107]....
        /*07c0*/ 	.word	0x00002b00
        /*07c4*/ 	.word	0x000000ff
        /*07c8*/ 	.word	0x00000000
        /*07cc*/ 	.short	0x010a
        /*07ce*/ 	.byte	0x04
	.zero		1


	//   ....[108]....
        /*07d0*/ 	.word	0x00002b90
        /*07d4*/ 	.word	0x000000ff
        /*07d8*/ 	.word	0x00000000
        /*07dc*/ 	.short	0x010a
        /*07de*/ 	.byte	0x05
	.zero		1


	//   ....[109]....
        /*07e0*/ 	.word	0x00002c20
        /*07e4*/ 	.word	0x000000ff
        /*07e8*/ 	.word	0x00000000
        /*07ec*/ 	.short	0x010a
        /*07ee*/ 	.byte	0x05
	.zero		1


	//   ....[110]....
        /*07f0*/ 	.word	0x00002cb0
        /*07f4*/ 	.word	0x000000ff
        /*07f8*/ 	.word	0x00000000
        /*07fc*/ 	.short	0x010a
        /*07fe*/ 	.byte	0x05
	.zero		1


	//   ....[111]....
        /*0800*/ 	.word	0x00002d40
        /*0804*/ 	.word	0x000000ff
        /*0808*/ 	.word	0x00000000
        /*080c*/ 	.short	0x010a
        /*080e*/ 	.byte	0x05
	.zero		1


	//   ....[112]....
        /*0810*/ 	.word	0x00002dd0
        /*0814*/ 	.word	0x000000ff
        /*0818*/ 	.word	0x00000000
        /*081c*/ 	.short	0x010a
        /*081e*/ 	.byte	0x05
	.zero		1


	//   ....[113]....
        /*0820*/ 	.word	0x00002e60
        /*0824*/ 	.word	0x000000ff
        /*0828*/ 	.word	0x00000000
        /*082c*/ 	.short	0x010a
        /*082e*/ 	.byte	0x05
	.zero		1


	//   ....[114]....
        /*0830*/ 	.word	0x00002ef0
        /*0834*/ 	.word	0x000000ff
        /*0838*/ 	.word	0x00000000
        /*083c*/ 	.short	0x010a
        /*083e*/ 	.byte	0x05
	.zero		1


	//   ....[115]....
        /*0840*/ 	.word	0x00002f80
        /*0844*/ 	.word	0x000000ff
        /*0848*/ 	.word	0x00000000
        /*084c*/ 	.short	0x010a
        /*084e*/ 	.byte	0x05
	.zero		1


	//   ....[116]....
        /*0850*/ 	.word	0x00003010
        /*0854*/ 	.word	0x000000ff
        /*0858*/ 	.word	0x00000000
        /*085c*/ 	.short	0x010a
        /*085e*/ 	.byte	0x05
	.zero		1


	//   ....[117]....
        /*0860*/ 	.word	0x000030a0
        /*0864*/ 	.word	0x000000ff
        /*0868*/ 	.word	0x00000000
        /*086c*/ 	.short	0x010a
        /*086e*/ 	.byte	0x05
	.zero		1


	//   ....[118]....
        /*0870*/ 	.word	0x00003130
        /*0874*/ 	.word	0x000000ff
        /*0878*/ 	.word	0x00000000
        /*087c*/ 	.short	0x010a
        /*087e*/ 	.byte	0x05
	.zero		1


	//   ....[119]....
        /*0880*/ 	.word	0x000031c0
        /*0884*/ 	.word	0x000000ff
        /*0888*/ 	.word	0x00000000
        /*088c*/ 	.short	0x010a
        /*088e*/ 	.byte	0x05
	.zero		1


	//   ....[120]....
        /*0890*/ 	.word	0x00003250
        /*0894*/ 	.word	0x000000ff
        /*0898*/ 	.word	0x00000000
        /*089c*/ 	.short	0x010a
        /*089e*/ 	.byte	0x05
	.zero		1


	//   ....[121]....
        /*08a0*/ 	.word	0x000032e0
        /*08a4*/ 	.word	0x000000ff
        /*08a8*/ 	.word	0x00000000
        /*08ac*/ 	.short	0x010a
        /*08ae*/ 	.byte	0x05
	.zero		1


	//   ....[122]....
        /*08b0*/ 	.word	0x00003370
        /*08b4*/ 	.word	0x000000ff
        /*08b8*/ 	.word	0x00000000
        /*08bc*/ 	.short	0x010a
        /*08be*/ 	.byte	0x05
	.zero		1


	//   ....[123]....
        /*08c0*/ 	.word	0x00003400
        /*08c4*/ 	.word	0x000000ff
        /*08c8*/ 	.word	0x00000000
        /*08cc*/ 	.short	0x010a
        /*08ce*/ 	.byte	0x05
	.zero		1


	//   ....[124]....
        /*08d0*/ 	.word	0x00003490
        /*08d4*/ 	.word	0x000000ff
        /*08d8*/ 	.word	0x00000000
        /*08dc*/ 	.short	0x010a
        /*08de*/ 	.byte	0x05
	.zero		1


	//   ....[125]....
        /*08e0*/ 	.word	0x00003520
        /*08e4*/ 	.word	0x000000ff
        /*08e8*/ 	.word	0x00000000
        /*08ec*/ 	.short	0x010a
        /*08ee*/ 	.byte	0x05
	.zero		1


	//   ....[126]....
        /*08f0*/ 	.word	0x000035b0
        /*08f4*/ 	.word	0x000000ff
        /*08f8*/ 	.word	0x00000000
        /*08fc*/ 	.short	0x010a
        /*08fe*/ 	.byte	0x05
	.zero		1


	//   ....[127]....
        /*0900*/ 	.word	0x00003640
        /*0904*/ 	.word	0x000000ff
        /*0908*/ 	.word	0x00000000
        /*090c*/ 	.short	0x010a
        /*090e*/ 	.byte	0x05
	.zero		1


	//   ....[128]....
        /*0910*/ 	.word	0x000036d0
        /*0914*/ 	.word	0x000000ff
        /*0918*/ 	.word	0x00000000
        /*091c*/ 	.short	0x010a
        /*091e*/ 	.byte	0x05
	.zero		1


	//   ....[129]....
        /*0920*/ 	.word	0x00003760
        /*0924*/ 	.word	0x000000ff
        /*0928*/ 	.word	0x00000000
        /*092c*/ 	.short	0x010a
        /*092e*/ 	.byte	0x05
	.zero		1


	//   ....[130]....
        /*0930*/ 	.word	0x000037f0
        /*0934*/ 	.word	0x000000ff
        /*0938*/ 	.word	0x00000000
        /*093c*/ 	.short	0x010a
        /*093e*/ 	.byte	0x05
	.zero		1


	//   ....[131]....
        /*0940*/ 	.word	0x00003880
        /*0944*/ 	.word	0x000000ff
        /*0948*/ 	.word	0x00000000
        /*094c*/ 	.short	0x010a
        /*094e*/ 	.byte	0x05
	.zero		1


	//   ....[132]....
        /*0950*/ 	.word	0x00003910
        /*0954*/ 	.word	0x000000ff
        /*0958*/ 	.word	0x00000000
        /*095c*/ 	.short	0x010a
        /*095e*/ 	.byte	0x05
	.zero		1


	//   ....[133]....
        /*0960*/ 	.word	0x000039a0
        /*0964*/ 	.word	0x000000ff
        /*0968*/ 	.word	0x00000000
        /*096c*/ 	.short	0x010a
        /*096e*/ 	.byte	0x05
	.zero		1


	//   ....[134]....
        /*0970*/ 	.word	0x00003a30
        /*0974*/ 	.word	0x000000ff
        /*0978*/ 	.word	0x00000000
        /*097c*/ 	.short	0x010a
        /*097e*/ 	.byte	0x05
	.zero		1


	//   ....[135]....
        /*0980*/ 	.word	0x00003ac0
        /*0984*/ 	.word	0x000000ff
        /*0988*/ 	.word	0x00000000
        /*098c*/ 	.short	0x010a
        /*098e*/ 	.byte	0x05
	.zero		1


	//   ....[136]....
        /*0990*/ 	.word	0x00003b50
        /*0994*/ 	.word	0x000000ff
        /*0998*/ 	.word	0x00000000
        /*099c*/ 	.short	0x010a
        /*099e*/ 	.byte	0x05
	.zero		1


	//   ....[137]....
        /*09a0*/ 	.word	0x00003be0
        /*09a4*/ 	.word	0x000000ff
        /*09a8*/ 	.word	0x00000000
        /*09ac*/ 	.short	0x010a
        /*09ae*/ 	.byte	0x05
	.zero		1


	//   ....[138]....
        /*09b0*/ 	.word	0x00003c70
        /*09b4*/ 	.word	0x000000ff
        /*09b8*/ 	.word	0x00000000
        /*09bc*/ 	.short	0x010a
        /*09be*/ 	.byte	0x05
	.zero		1


	//   ....[139]....
        /*09c0*/ 	.word	0x00003d00
        /*09c4*/ 	.word	0x000000ff
        /*09c8*/ 	.word	0x00000000
        /*09cc*/ 	.short	0x010a
        /*09ce*/ 	.byte	0x05
	.zero		1


	//   ....[140]....
        /*09d0*/ 	.word	0x00003d90
        /*09d4*/ 	.word	0x000000ff
        /*09d8*/ 	.word	0x00000000
        /*09dc*/ 	.short	0x010a
        /*09de*/ 	.byte	0x05
	.zero		1


	//   ....[141]....
        /*09e0*/ 	.word	0x00003e20
        /*09e4*/ 	.word	0x000000ff
        /*09e8*/ 	.word	0x00000000
        /*09ec*/ 	.short	0x010a
        /*09ee*/ 	.byte	0x05
	.zero		1


	//   ....[142]....
        /*09f0*/ 	.word	0x00003eb0
        /*09f4*/ 	.word	0x000000ff
        /*09f8*/ 	.word	0x00000000
        /*09fc*/ 	.short	0x010a
        /*09fe*/ 	.byte	0x05
	.zero		1


	//   ....[143]....
        /*0a00*/ 	.word	0x00003f40
        /*0a04*/ 	.word	0x000000ff
        /*0a08*/ 	.word	0x00000000
        /*0a0c*/ 	.short	0x010a
        /*0a0e*/ 	.byte	0x05
	.zero		1


	//   ....[144]....
        /*0a10*/ 	.word	0x00003fe0
        /*0a14*/ 	.word	0x00000000
        /*0a18*/ 	.word	0x00000000
        /*0a1c*/ 	.short	0x010a
        /*0a1e*/ 	.byte	0xff
	.zero		1


	//   ....[145]....
        /*0a20*/ 	.word	0x00004120
        /*0a24*/ 	.word	0x00000002
        /*0a28*/ 	.word	0x000002e0
        /*0a2c*/ 	.short	0x010a
        /*0a2e*/ 	.byte	0xff
	.zero		1


	//   ....[146]....
        /*0a30*/ 	.word	0x00004180
        /*0a34*/ 	.word	0x00000004
        /*0a38*/ 	.word	0x00000000
        /*0a3c*/ 	.short	0x0101
        /*0a3e*/ 	.byte	0xff
	.zero		1


	//   ....[147]....
        /*0a40*/ 	.word	0x000041a0
        /*0a44*/ 	.word	0x000000ff
        /*0a48*/ 	.word	0x00000290
        /*0a4c*/ 	.short	0x010a
        /*0a4e*/ 	.byte	0x04
	.zero		1


	//   ....[148]....
        /*0a50*/ 	.word	0x000042c0
        /*0a54*/ 	.word	0x00000002
        /*0a58*/ 	.word	0x00000280
        /*0a5c*/ 	.short	0x010a
        /*0a5e*/ 	.byte	0xff
	.zero		1


	//   ....[149]....
        /*0a60*/ 	.word	0x000043d0
        /*0a64*/ 	.word	0x00000002
        /*0a68*/ 	.word	0x00000000
        /*0a6c*/ 	.short	0x0101
        /*0a6e*/ 	.byte	0xff
	.zero		1


	//   ....[150]....
        /*0a70*/ 	.word	0x00004460
        /*0a74*/ 	.word	0x000000ff
        /*0a78*/ 	.word	0x00000290
        /*0a7c*/ 	.short	0x0106
        /*0a7e*/ 	.byte	0x04
	.zero		1


	//   ....[151]....
        /*0a80*/ 	.word	0x00004480
        /*0a84*/ 	.word	0x000000ff
        /*0a88*/ 	.word	0x00000290
        /*0a8c*/ 	.short	0x010a
        /*0a8e*/ 	.byte	0x04
	.zero		1


	//   ....[152]....
        /*0a90*/ 	.word	0x00004510
        /*0a94*/ 	.word	0x000000ff
        /*0a98*/ 	.word	0x00000290
        /*0a9c*/ 	.short	0x0106
        /*0a9e*/ 	.byte	0x07
	.zero		1


	//   ....[153]....
        /*0aa0*/ 	.word	0x00004550
        /*0aa4*/ 	.word	0x00000000
        /*0aa8*/ 	.word	0x00000290
        /*0aac*/ 	.short	0x010a
        /*0aae*/ 	.byte	0xff
	.zero		1


	//   ....[154]....
        /*0ab0*/ 	.word	0x00004a50
        /*0ab4*/ 	.word	0x00000000
        /*0ab8*/ 	.word	0x00000280
        /*0abc*/ 	.short	0x010a
        /*0abe*/ 	.byte	0xff
	.zero		1


	//   ....[155]....
        /*0ac0*/ 	.word	0x00004b50
        /*0ac4*/ 	.word	0x00000003
        /*0ac8*/ 	.word	0x00000000
        /*0acc*/ 	.short	0x0101
        /*0ace*/ 	.byte	0xff
	.zero		1


	//   ....[156]....
        /*0ad0*/ 	.word	0x00004b60
        /*0ad4*/ 	.word	0x000000ff
        /*0ad8*/ 	.word	0x00000000
        /*0adc*/ 	.short	0x010a
        /*0ade*/ 	.byte	0x05
	.zero		1


	//   ....[157]....
        /*0ae0*/ 	.word	0x00004b80
        /*0ae4*/ 	.word	0x000000ff
        /*0ae8*/ 	.word	0x000002c0
        /*0aec*/ 	.short	0x010a
        /*0aee*/ 	.byte	0x13
	.zero		1


	//   ....[158]....
        /*0af0*/ 	.word	0x00004cb0
        /*0af4*/ 	.word	0x000000ff
        /*0af8*/ 	.word	0x00000000
        /*0afc*/ 	.short	0x010a
        /*0afe*/ 	.byte	0x07
	.zero		1


	//   ....[159]....
        /*0b00*/ 	.word	0x00004dc0
        /*0b04*/ 	.word	0x000000ff
        /*0b08*/ 	.word	0x00000000
        /*0b0c*/ 	.short	0x010a
        /*0b0e*/ 	.byte	0x0a
	.zero		1


	//   ....[160]....
        /*0b10*/ 	.word	0x00004f90
        /*0b14*/ 	.word	0x000000ff
        /*0b18*/ 	.word	0x00000000
        /*0b1c*/ 	.short	0x010a
        /*0b1e*/ 	.byte	0x04
	.zero		1


	//   ....[161]....
        /*0b20*/ 	.word	0x00005020
        /*0b24*/ 	.word	0x000000ff
        /*0b28*/ 	.word	0x00000000
        /*0b2c*/ 	.short	0x010a
        /*0b2e*/ 	.byte	0x05
	.zero		1


	//   ....[162]....
        /*0b30*/ 	.word	0x000050b0
        /*0b34*/ 	.word	0x000000ff
        /*0b38*/ 	.word	0x00000000
        /*0b3c*/ 	.short	0x010a
        /*0b3e*/ 	.byte	0x05
	.zero		1


	//   ....[163]....
        /*0b40*/ 	.word	0x00005140
        /*0b44*/ 	.word	0x000000ff
        /*0b48*/ 	.word	0x00000000
        /*0b4c*/ 	.short	0x010a
        /*0b4e*/ 	.byte	0x04
	.zero		1


	//   ....[164]....
        /*0b50*/ 	.word	0x00005640
        /*0b54*/ 	.word	0x00000003
        /*0b58*/ 	.word	0x00000280
        /*0b5c*/ 	.short	0x010a
        /*0b5e*/ 	.byte	0xff
	.zero		1


	//   ....[165]....
        /*0b60*/ 	.word	0x000057b0
        /*0b64*/ 	.word	0x00000000
        /*0b68*/ 	.word	0x00000000
        /*0b6c*/ 	.short	0x0101
        /*0b6e*/ 	.byte	0xff
	.zero		1


	//   ....[166]....
        /*0b70*/ 	.word	0x00005c70
        /*0b74*/ 	.word	0x000000ff
        /*0b78*/ 	.word	0x00000278
        /*0b7c*/ 	.short	0x010a
        /*0b7e*/ 	.byte	0x15
	.zero		1


	//   ....[167]....
        /*0b80*/ 	.word	0x00005e00
        /*0b84*/ 	.word	0x000000ff
        /*0b88*/ 	.word	0x00000268
        /*0b8c*/ 	.short	0x010a
        /*0b8e*/ 	.byte	0x15
	.zero		1


	//   ....[168]....
        /*0b90*/ 	.word	0x00006210
        /*0b94*/ 	.word	0x000000ff
        /*0b98*/ 	.word	0x00000260
        /*0b9c*/ 	.short	0x010b
        /*0b9e*/ 	.byte	0x15
	.zero		1


	//   ....[169]....
        /*0ba0*/ 	.word	0x00006220
        /*0ba4*/ 	.word	0x000000ff
        /*0ba8*/ 	.word	0x00000000
        /*0bac*/ 	.short	0x0101
        /*0bae*/ 	.byte	0x27
	.zero		1


	//   ....[170]....
        /*0bb0*/ 	.word	0x00006260
        /*0bb4*/ 	.word	0x00000000
        /*0bb8*/ 	.word	0x00000268
        /*0bbc*/ 	.short	0x010a
        /*0bbe*/ 	.byte	0xff
	.zero		1


	//   ....[171]....
        /*0bc0*/ 	.word	0x000064d0
        /*0bc4*/ 	.word	0x00000008
        /*0bc8*/ 	.word	0x00000280
        /*0bcc*/ 	.short	0x010a
        /*0bce*/ 	.byte	0xff
	.zero		1


	//   ....[172]....
        /*0bd0*/ 	.word	0x00006650
        /*0bd4*/ 	.word	0x00000000
        /*0bd8*/ 	.word	0x00000000
        /*0bdc*/ 	.short	0x0101
        /*0bde*/ 	.byte	0xff
	.zero		1


	//   ....[173]....
        /*0be0*/ 	.word	0x00006ed0
        /*0be4*/ 	.word	0x000000ff
        /*0be8*/ 	.word	0x00000260
        /*0bec*/ 	.short	0x010a
        /*0bee*/ 	.byte	0x2e
	.zero		1


	//   ....[174]....
        /*0bf0*/ 	.word	0x00006ee0
        /*0bf4*/ 	.word	0x000000ff
        /*0bf8*/ 	.word	0x000002a0
        /*0bfc*/ 	.short	0x010a
        /*0bfe*/ 	.byte	0x2f
	.zero		1


	//   ....[175]....
        /*0c00*/ 	.word	0x00006f70
        /*0c04*/ 	.word	0x000000ff
        /*0c08*/ 	.word	0x00000260
        /*0c0c*/ 	.short	0x010a
        /*0c0e*/ 	.byte	0x2e
	.zero		1


	//   ....[176]....
        /*0c10*/ 	.word	0x000071c0
        /*0c14*/ 	.word	0x000000ff
        /*0c18*/ 	.word	0x00000000
        /*0c1c*/ 	.short	0x0101
        /*0c1e*/ 	.byte	0x04
	.zero		1


	//   ....[177]....
        /*0c20*/ 	.word	0x000071e0
        /*0c24*/ 	.word	0x000000ff
        /*0c28*/ 	.word	0x000002a0
        /*0c2c*/ 	.short	0x010a
        /*0c2e*/ 	.byte	0x2f
	.zero		1


	//   ....[178]....
        /*0c30*/ 	.word	0x00007fd0
        /*0c34*/ 	.word	0x000000ff
        /*0c38*/ 	.word	0x00000000
        /*0c3c*/ 	.short	0x0101
        /*0c3e*/ 	.byte	0x04
	.zero		1


	//   ....[179]....
        /*0c40*/ 	.word	0x00009000
        /*0c44*/ 	.word	0x00000000
        /*0c48*/ 	.word	0x000002f0
        /*0c4c*/ 	.short	0x010a
        /*0c4e*/ 	.byte	0xff
	.zero		1


	//   ....[180]....
        /*0c50*/ 	.word	0x00009060
        /*0c54*/ 	.word	0x00000000
        /*0c58*/ 	.word	0x00000130
        /*0c5c*/ 	.short	0x010a
        /*0c5e*/ 	.byte	0xff
	.zero		1


	//   ....[181]....
        /*0c60*/ 	.word	0x000090c0
        /*0c64*/ 	.word	0x00000000
        /*0c68*/ 	.word	0x00000130
        /*0c6c*/ 	.short	0x010a
        /*0c6e*/ 	.byte	0xff
	.zero		1


	//   ....[182]....
        /*0c70*/ 	.word	0x00009110
        /*0c74*/ 	.word	0x00000003
        /*0c78*/ 	.word	0x00000280
        /*0c7c*/ 	.short	0x010a
        /*0c7e*/ 	.byte	0xff
	.zero		1


	//   ....[183]....
        /*0c80*/ 	.word	0x00009170
        /*0c84*/ 	.word	0x00000000
        /*0c88*/ 	.word	0x00000000
        /*0c8c*/ 	.short	0x010a
        /*0c8e*/ 	.byte	0xff
	.zero		1


	//   ....[184]....
        /*0c90*/ 	.word	0x000091d0
        /*0c94*/ 	.word	0x00000000
        /*0c98*/ 	.word	0x00000000
        /*0c9c*/ 	.short	0x010a
        /*0c9e*/ 	.byte	0xff
	.zero		1


	//   ....[185]....
        /*0ca0*/ 	.word	0x00009230
        /*0ca4*/ 	.word	0x00000000
        /*0ca8*/ 	.word	0x00000000
        /*0cac*/ 	.short	0x010a
        /*0cae*/ 	.byte	0xff
	.zero		1


	//   ....[186]....
        /*0cb0*/ 	.word	0x00009290
        /*0cb4*/ 	.word	0x00000000
        /*0cb8*/ 	.word	0x00000000
        /*0cbc*/ 	.short	0x010a
        /*0cbe*/ 	.byte	0xff
	.zero		1


	//   ....[187]....
        /*0cc0*/ 	.word	0x000092f0
        /*0cc4*/ 	.word	0x00000000
        /*0cc8*/ 	.word	0x00000000
        /*0ccc*/ 	.short	0x010a
        /*0cce*/ 	.byte	0xff
	.zero		1


	//   ....[188]....
        /*0cd0*/ 	.word	0x00009350
        /*0cd4*/ 	.word	0x00000000
        /*0cd8*/ 	.word	0x00000000
        /*0cdc*/ 	.short	0x010a
        /*0cde*/ 	.byte	0xff
	.zero		1


	//   ....[189]....
        /*0ce0*/ 	.word	0x000093b0
        /*0ce4*/ 	.word	0x00000000
        /*0ce8*/ 	.word	0x00000000
        /*0cec*/ 	.short	0x010a
        /*0cee*/ 	.byte	0xff
	.zero		1


	//   ....[190]....
        /*0cf0*/ 	.word	0x00009410
        /*0cf4*/ 	.word	0x00000000
        /*0cf8*/ 	.word	0x00000000
        /*0cfc*/ 	.short	0x010a
        /*0cfe*/ 	.byte	0xff
	.zero		1


	//   ....[191]....
        /*0d00*/ 	.word	0x00009470
        /*0d04*/ 	.word	0x00000000
        /*0d08*/ 	.word	0x00000000
        /*0d0c*/ 	.short	0x010a
        /*0d0e*/ 	.byte	0xff
	.zero		1


	//   ....[192]....
        /*0d10*/ 	.word	0x000094d0
        /*0d14*/ 	.word	0x00000000
        /*0d18*/ 	.word	0x00000000
        /*0d1c*/ 	.short	0x010a
        /*0d1e*/ 	.byte	0xff
	.zero		1


	//   ....[193]....
        /*0d20*/ 	.word	0x00009530
        /*0d24*/ 	.word	0x00000000
        /*0d28*/ 	.word	0x00000000
        /*0d2c*/ 	.short	0x010a
        /*0d2e*/ 	.byte	0xff
	.zero		1


	//   ....[194]....
        /*0d30*/ 	.word	0x00009590
        /*0d34*/ 	.word	0x00000000
        /*0d38*/ 	.word	0x00000000
        /*0d3c*/ 	.short	0x010a
        /*0d3e*/ 	.byte	0xff
	.zero		1


	//   ....[195]....
        /*0d40*/ 	.word	0x000095f0
        /*0d44*/ 	.word	0x00000000
        /*0d48*/ 	.word	0x00000000
        /*0d4c*/ 	.short	0x010a
        /*0d4e*/ 	.byte	0xff
	.zero		1


	//   ....[196]....
        /*0d50*/ 	.word	0x00009650
        /*0d54*/ 	.word	0x00000000
        /*0d58*/ 	.word	0x00000000
        /*0d5c*/ 	.short	0x010a
        /*0d5e*/ 	.byte	0xff
	.zero		1


	//   ....[197]....
        /*0d60*/ 	.word	0x000096b0
        /*0d64*/ 	.word	0x00000000
        /*0d68*/ 	.word	0x00000000
        /*0d6c*/ 	.short	0x010a
        /*0d6e*/ 	.byte	0xff
	.zero		1


	//   ....[198]....
        /*0d70*/ 	.word	0x00009710
        /*0d74*/ 	.word	0x00000000
        /*0d78*/ 	.word	0x00000000
        /*0d7c*/ 	.short	0x010a
        /*0d7e*/ 	.byte	0xff
	.zero		1


	//   ....[199]....
        /*0d80*/ 	.word	0x00009770
        /*0d84*/ 	.word	0x00000000
        /*0d88*/ 	.word	0x00000000
        /*0d8c*/ 	.short	0x010a
        /*0d8e*/ 	.byte	0xff
	.zero		1


	//   ....[200]....
        /*0d90*/ 	.word	0x000097d0
        /*0d94*/ 	.word	0x00000000
        /*0d98*/ 	.word	0x00000000
        /*0d9c*/ 	.short	0x010a
        /*0d9e*/ 	.byte	0xff
	.zero		1


	//   ....[201]....
        /*0da0*/ 	.word	0x00009830
        /*0da4*/ 	.word	0x00000000
        /*0da8*/ 	.word	0x00000000
        /*0dac*/ 	.short	0x010a
        /*0dae*/ 	.byte	0xff
	.zero		1


	//   ....[202]....
        /*0db0*/ 	.word	0x00009890
        /*0db4*/ 	.word	0x00000000
        /*0db8*/ 	.word	0x00000000
        /*0dbc*/ 	.short	0x010a
        /*0dbe*/ 	.byte	0xff
	.zero		1


	//   ....[203]....
        /*0dc0*/ 	.word	0x000098f0
        /*0dc4*/ 	.word	0x00000000
        /*0dc8*/ 	.word	0x00000000
        /*0dcc*/ 	.short	0x010a
        /*0dce*/ 	.byte	0xff
	.zero		1


	//   ....[204]....
        /*0dd0*/ 	.word	0x00009950
        /*0dd4*/ 	.word	0x00000000
        /*0dd8*/ 	.word	0x00000000
        /*0ddc*/ 	.short	0x010a
        /*0dde*/ 	.byte	0xff
	.zero		1


	//   ....[205]....
        /*0de0*/ 	.word	0x000099b0
        /*0de4*/ 	.word	0x00000000
        /*0de8*/ 	.word	0x00000000
        /*0dec*/ 	.short	0x010a
        /*0dee*/ 	.byte	0xff
	.zero		1


	//   ....[206]....
        /*0df0*/ 	.word	0x00009a10
        /*0df4*/ 	.word	0x00000000
        /*0df8*/ 	.word	0x00000000
        /*0dfc*/ 	.short	0x010a
        /*0dfe*/ 	.byte	0xff
	.zero		1


	//   ....[207]....
        /*0e00*/ 	.word	0x00009a70
        /*0e04*/ 	.word	0x00000000
        /*0e08*/ 	.word	0x00000000
        /*0e0c*/ 	.short	0x010a
        /*0e0e*/ 	.byte	0xff
	.zero		1


	//   ....[208]....
        /*0e10*/ 	.word	0x00009ad0
        /*0e14*/ 	.word	0x00000000
        /*0e18*/ 	.word	0x00000000
        /*0e1c*/ 	.short	0x010a
        /*0e1e*/ 	.byte	0xff
	.zero		1


	//   ....[209]....
        /*0e20*/ 	.word	0x00009b30
        /*0e24*/ 	.word	0x00000000
        /*0e28*/ 	.word	0x00000000
        /*0e2c*/ 	.short	0x010a
        /*0e2e*/ 	.byte	0xff
	.zero		1


	//   ....[210]....
        /*0e30*/ 	.word	0x00009b90
        /*0e34*/ 	.word	0x00000000
        /*0e38*/ 	.word	0x00000000
        /*0e3c*/ 	.short	0x010a
        /*0e3e*/ 	.byte	0xff
	.zero		1


	//   ....[211]....
        /*0e40*/ 	.word	0x00009bf0
        /*0e44*/ 	.word	0x00000000
        /*0e48*/ 	.word	0x00000000
        /*0e4c*/ 	.short	0x010a
        /*0e4e*/ 	.byte	0xff
	.zero		1


	//   ....[212]....
        /*0e50*/ 	.word	0x00009c50
        /*0e54*/ 	.word	0x00000000
        /*0e58*/ 	.word	0x00000000
        /*0e5c*/ 	.short	0x010a
        /*0e5e*/ 	.byte	0xff
	.zero		1


	//   ....[213]....
        /*0e60*/ 	.word	0x00009cb0
        /*0e64*/ 	.word	0x00000000
        /*0e68*/ 	.word	0x00000000
        /*0e6c*/ 	.short	0x010a
        /*0e6e*/ 	.byte	0xff
	.zero		1


	//   ....[214]....
        /*0e70*/ 	.word	0x00009d10
        /*0e74*/ 	.word	0x00000000
        /*0e78*/ 	.word	0x00000000
        /*0e7c*/ 	.short	0x010a
        /*0e7e*/ 	.byte	0xff
	.zero		1


	//   ....[215]....
        /*0e80*/ 	.word	0x00009d70
        /*0e84*/ 	.word	0x00000000
        /*0e88*/ 	.word	0x00000000
        /*0e8c*/ 	.short	0x010a
        /*0e8e*/ 	.byte	0xff
	.zero		1


	//   ....[216]....
        /*0e90*/ 	.word	0x00009dd0
        /*0e94*/ 	.word	0x00000000
        /*0e98*/ 	.word	0x00000000
        /*0e9c*/ 	.short	0x010a
        /*0e9e*/ 	.byte	0xff
	.zero		1


	//   ....[217]....
        /*0ea0*/ 	.word	0x00009e30
        /*0ea4*/ 	.word	0x00000000
        /*0ea8*/ 	.word	0x00000000
        /*0eac*/ 	.short	0x010a
        /*0eae*/ 	.byte	0xff
	.zero		1


	//   ....[218]....
        /*0eb0*/ 	.word	0x00009e90
        /*0eb4*/ 	.word	0x00000000
        /*0eb8*/ 	.word	0x00000000
        /*0ebc*/ 	.short	0x010a
        /*0ebe*/ 	.byte	0xff
	.zero		1


	//   ....[219]....
        /*0ec0*/ 	.word	0x00009ef0
        /*0ec4*/ 	.word	0x00000000
        /*0ec8*/ 	.word	0x00000000
        /*0ecc*/ 	.short	0x010a
        /*0ece*/ 	.byte	0xff
	.zero		1


	//   ....[220]....
        /*0ed0*/ 	.word	0x00009f40
        /*0ed4*/ 	.word	0x00000002
        /*0ed8*/ 	.word	0x000002e0
        /*0edc*/ 	.short	0x010a
        /*0ede*/ 	.byte	0xff
	.zero		1


	//   ....[221]....
        /*0ee0*/ 	.word	0x00009fa0
        /*0ee4*/ 	.word	0x00000002
        /*0ee8*/ 	.word	0x00000290
        /*0eec*/ 	.short	0x010a
        /*0eee*/ 	.byte	0xff
	.zero		1


	//   ....[222]....
        /*0ef0*/ 	.word	0x00009ff0
        /*0ef4*/ 	.word	0x00000002
        /*0ef8*/ 	.word	0x00000280
        /*0efc*/ 	.short	0x010a
        /*0efe*/ 	.byte	0xff
	.zero		1


	//   ....[223]....
        /*0f00*/ 	.word	0x0000a050
        /*0f04*/ 	.word	0x00000000
        /*0f08*/ 	.word	0x00000290
        /*0f0c*/ 	.short	0x010a
        /*0f0e*/ 	.byte	0xff
	.zero		1


	//   ....[224]....
        /*0f10*/ 	.word	0x0000a0a0
        /*0f14*/ 	.word	0x00000000
        /*0f18*/ 	.word	0x00000280
        /*0f1c*/ 	.short	0x010a
        /*0f1e*/ 	.byte	0xff
	.zero		1


	//   ....[225]....
        /*0f20*/ 	.word	0x0000a100
        /*0f24*/ 	.word	0x00000003
        /*0f28*/ 	.word	0x000002c0
        /*0f2c*/ 	.short	0x010a
        /*0f2e*/ 	.byte	0xff
	.zero		1


	//   ....[226]....
        /*0f30*/ 	.word	0x0000a160
        /*0f34*/ 	.word	0x00000000
        /*0f38*/ 	.word	0x00000000
        /*0f3c*/ 	.short	0x010a
        /*0f3e*/ 	.byte	0xff
	.zero		1


	//   ....[227]....
        /*0f40*/ 	.word	0x0000a1c0
        /*0f44*/ 	.word	0x00000000
        /*0f48*/ 	.word	0x00000000
        /*0f4c*/ 	.short	0x010a
        /*0f4e*/ 	.byte	0xff
	.zero		1


	//   ....[228]....
        /*0f50*/ 	.word	0x0000a220
        /*0f54*/ 	.word	0x00000000
        /*0f58*/ 	.word	0x00000000
        /*0f5c*/ 	.short	0x010a
        /*0f5e*/ 	.byte	0xff
	.zero		1


	//   ....[229]....
        /*0f60*/ 	.word	0x0000a280
        /*0f64*/ 	.word	0x00000000
        /*0f68*/ 	.word	0x00000000
        /*0f6c*/ 	.short	0x010a
        /*0f6e*/ 	.byte	0xff
	.zero		1


	//   ....[230]....
        /*0f70*/ 	.word	0x0000a2e0
        /*0f74*/ 	.word	0x00000000
        /*0f78*/ 	.word	0x00000000
        /*0f7c*/ 	.short	0x010a
        /*0f7e*/ 	.byte	0xff
	.zero		1


	//   ....[231]....
        /*0f80*/ 	.word	0x0000a330
        /*0f84*/ 	.word	0x00000003
        /*0f88*/ 	.word	0x00000280
        /*0f8c*/ 	.short	0x010a
        /*0f8e*/ 	.byte	0xff
	.zero		1


	//   ....[232]....
        /*0f90*/ 	.word	0x0000a390
        /*0f94*/ 	.word	0x00000000
        /*0f98*/ 	.word	0x00000278
        /*0f9c*/ 	.short	0x010a
        /*0f9e*/ 	.byte	0xff
	.zero		1


	//   ....[233]....
        /*0fa0*/ 	.word	0x0000a3f0
        /*0fa4*/ 	.word	0x00000003
        /*0fa8*/ 	.word	0x00000268
        /*0fac*/ 	.short	0x010a
        /*0fae*/ 	.byte	0xff
	.zero		1


	//   ....[234]....
        /*0fb0*/ 	.word	0x0000a440
        /*0fb4*/ 	.word	0x00000008
        /*0fb8*/ 	.word	0x00000280
        /*0fbc*/ 	.short	0x010a
        /*0fbe*/ 	.byte	0xff
	.zero		1


	//   ....[235]....
        /*0fc0*/ 	.word	0x0000a4a0
        /*0fc4*/ 	.word	0x00000000
        /*0fc8*/ 	.word	0x00000260
        /*0fcc*/ 	.short	0x010a
        /*0fce*/ 	.byte	0xff
	.zero		1


	//   ....[236]....
        /*0fd0*/ 	.word	0x0000a500
        /*0fd4*/ 	.word	0x00000000
        /*0fd8*/ 	.word	0x000002a0
        /*0fdc*/ 	.short	0x010a
        /*0fde*/ 	.byte	0xff
	.zero		1


	//----- nvinfo : EIATTR_NUM_MBARRIERS
	.align		4
.L_44:
        /*0fe0*/ 	.byte	0x03, 0x38
        /*0fe2*/ 	.short	0x0060


	//----- nvinfo : EIATTR_EXIT_INSTR_OFFSETS
	.align		4
        /*0fe4*/ 	.byte	0x04, 0x1c
        /*0fe6*/ 	.short	(.L_46 - .L_45)


	//   ....[0]....
.L_45:
        /*0fe8*/ 	.word	0x00004010


	//   ....[1]....
        /*0fec*/ 	.word	0x00004520


	//   ....[2]....
        /*0ff0*/ 	.word	0x00004580


	//   ....[3]....
        /*0ff4*/ 	.word	0x000053a0


	//   ....[4]....
        /*0ff8*/ 	.word	0x00006290


	//   ....[5]....
        /*0ffc*/ 	.word	0x000062d0


	//   ....[6]....
        /*1000*/ 	.word	0x00008ff0


	//----- nvinfo : EIATTR_MAX_THREADS
	.align		4
.L_46:
        /*1004*/ 	.byte	0x04, 0x05
        /*1006*/ 	.short	(.L_48 - .L_47)
.L_47:
        /*1008*/ 	.word	0x00000100
        /*100c*/ 	.word	0x00000001
        /*1010*/ 	.word	0x00000001


	//----- nvinfo : EIATTR_CRS_STACK_SIZE
	.align		4
.L_48:
        /*1014*/ 	.byte	0x04, 0x1e
        /*1016*/ 	.short	(.L_50 - .L_49)
.L_49:
        /*1018*/ 	.word	0x00000000


	//----- nvinfo : EIATTR_CBANK_PARAM_SIZE
	.align		4
.L_50:
        /*101c*/ 	.byte	0x03, 0x19
        /*101e*/ 	.short	0x0800


	//----- nvinfo : EIATTR_PARAM_CBANK
	.align		4
        /*1020*/ 	.byte	0x04, 0x0a
        /*1022*/ 	.short	(.L_52 - .L_51)
	.align		4
.L_51:
        /*1024*/ 	.word	index@(.nv.constant0._ZN7cutlass13device_kernelINS_4gemm6kernel13GemmUniversalIN4cute5tupleIJiiiiEEENS1_10collective13CollectiveMmaINS1_35MainloopSm100TmaUmmaWarpSpecializedILi38ELi2ELi4ENS5_IJNS4_1CILi2EEENSA_ILi1EEESC_EEEEENS5_IJNSA_ILi64EEENSA_ILi112EEENSA_ILi32EEEEEENS_12float_e4m3_tENS5_IJlSC_lEEESJ_SK_NS4_8TiledMMAINS4_8MMA_AtomIJNS4_10MMA_TraitsINS4_19SM100_MMA_F8F6F4_SSEJSJ_SJ_fSF_SG_NS4_17integral_constantINS4_4UMMA5MajorELSR_0EEESS_NSP_INSQ_7ScaleInELST_0EEESU_EEEEEENS4_6LayoutINS5_IJSC_SC_SC_EEENS5_IJNSA_ILi0EEESZ_SZ_EEEEENS5_IJNS4_10UnderscoreES12_S12_EEEEENS4_13SM90_TMA_LOADENS4_14ComposedLayoutINS4_7SwizzleILi1ELi4ELi3EEENS4_18smem_ptr_flag_bitsILi8EEENSX_INS5_IJNSA_ILi8EEESH_EEENS5_IJSH_SC_EEEEEEEvNS4_8identityENS4_23SM90_TMA_LOAD_MULTICASTES1F_vS1G_EENS_8epilogue10collective18CollectiveEpilogueINS1J_23Sm100TmaWarpSpecializedILi1ELi1ELi56ELb0ELb0EEEJSI_NS5_IJNSX_ISF_SC_EENSX_ISG_SC_EEEEESJ_SK_SJ_SK_NS1J_6fusion15FusionCallbacksIS1N_NS1R_17LinearCombinationISJ_fSJ_fLNS_15FloatRoundStyleE2EEESI_S1Q_JEEENS4_5SM1004TMEM4LOAD25SM100_TMEM_LOAD_16dp32b8xES15_NS16_INS17_ILi0ELi4ELi3EEES1A_NSX_INS5_IJS1B_NSA_ILi16EEEEEENS5_IJS22_SC_EEEEEEENS4_39AutoVectorizingCopyWithAssumedAlignmentILi128EEENS4_14SM90_TMA_STOREES26_S28_S28_EEEvvEEEEvNT_6ParamsE)
        /*1028*/ 	.short	0x0380
        /*102a*/ 	.short	0x0800


	//----- nvinfo : EIATTR_SW_WAR
	.align		4
.L_52:
        /*102c*/ 	.byte	0x04, 0x36
        /*102e*/ 	.short	(.L_54 - .L_53)
.L_53:
        /*1030*/ 	.word	0x00000008
.L_54:


//--------------------- .nv.callgraph             --------------------------
	.section	.nv.callgraph,"",@"SHT_CUDA_CALLGRAPH"
	.align	4
	.sectionentsize	8
	.align		4
        /*0000*/ 	.word	0x00000000
	.align		4
        /*0004*/ 	.word	0xffffffff
	.align		4
        /*0008*/ 	.word	index@(_ZN7cutlass13device_kernelINS_4gemm6kernel13GemmUniversalIN4cute5tupleIJiiiiEEENS1_10collective13CollectiveMmaINS1_35MainloopSm100TmaUmmaWarpSpecializedILi38ELi2ELi4ENS5_IJNS4_1CILi2EEENSA_ILi1EEESC_EEEEENS5_IJNSA_ILi64EEENSA_ILi112EEENSA_ILi32EEEEEENS_12float_e4m3_tENS5_IJlSC_lEEESJ_SK_NS4_8TiledMMAINS4_8MMA_AtomIJNS4_10MMA_TraitsINS4_19SM100_MMA_F8F6F4_SSEJSJ_SJ_fSF_SG_NS4_17integral_constantINS4_4UMMA5MajorELSR_0EEESS_NSP_INSQ_7ScaleInELST_0EEESU_EEEEEENS4_6LayoutINS5_IJSC_SC_SC_EEENS5_IJNSA_ILi0EEESZ_SZ_EEEEENS5_IJNS4_10UnderscoreES12_S12_EEEEENS4_13SM90_TMA_LOADENS4_14ComposedLayoutINS4_7SwizzleILi1ELi4ELi3EEENS4_18smem_ptr_flag_bitsILi8EEENSX_INS5_IJNSA_ILi8EEESH_EEENS5_IJSH_SC_EEEEEEEvNS4_8identityENS4_23SM90_TMA_LOAD_MULTICASTES1F_vS1G_EENS_8epilogue10collective18CollectiveEpilogueINS1J_23Sm100TmaWarpSpecializedILi1ELi1ELi56ELb0ELb0EEEJSI_NS5_IJNSX_ISF_SC_EENSX_ISG_SC_EEEEESJ_SK_SJ_SK_NS1J_6fusion15FusionCallbacksIS1N_NS1R_17LinearCombinationISJ_fSJ_fLNS_15FloatRoundStyleE2EEESI_S1Q_JEEENS4_5SM1004TMEM4LOAD25SM100_TMEM_LOAD_16dp32b8xES15_NS16_INS17_ILi0ELi4ELi3EEES1A_NSX_INS5_IJS1B_NSA_ILi16EEEEEENS5_IJS22_SC_EEEEEEENS4_39AutoVectorizingCopyWithAssumedAlignmentILi128EEENS4_14SM90_TMA_STOREES26_S28_S28_EEEvvEEEEvNT_6ParamsE)
	.align		4
        /*000c*/ 	.word	index@(__assertfail)
	.align		4
        /*0010*/ 	.word	0x00000000
	.align		4
        /*0014*/ 	.word	0xfffffffe
	.align		4
        /*0018*/ 	.word	0x00000000
	.align		4
        /*001c*/ 	.word	0xfffffffd
	.align		4
        /*0020*/ 	.word	0x00000000
	.align		4
        /*0024*/ 	.word	0xfffffffc


//--------------------- .nv.constant4             --------------------------
	.section	.nv.constant4,"a",@progbits
	.align	8
	.align		8
.nv.constant4:
        /*0000*/ 	.dword	__assertfail
	.align		8
        /*0008*/ 	.dword	__unnamed_1
	.align		8
        /*0010*/ 	.dword	_ZN40_INTERNAL_f417d4cd_4_k_cu_5a65042b_329434cuda3std3__45__cpo5beginE
	.align		8
        /*0018*/ 	.dword	_ZN40_INTERNAL_f417d4cd_4_k_cu_5a65042b_329434cuda3std3__45__cpo3endE
	.align		8
        /*0020*/ 	.dword	_ZN40_INTERNAL_f417d4cd_4_k_cu_5a65042b_329434cuda3std3__45__cpo6cbeginE
	.align		8
        /*0028*/ 	.dword	_ZN40_INTERNAL_f417d4cd_4_k_cu_5a65042b_329434cuda3std3__45__cpo4cendE
	.align		8
        /*0030*/ 	.dword	_ZN40_INTERNAL_f417d4cd_4_k_cu_5a65042b_329434cuda3std3__442_GLOBAL__N__f417d4cd_4_k_cu_5a65042b_329436ignoreE
	.align		8
        /*0038*/ 	.dword	_ZN40_INTERNAL_f417d4cd_4_k_cu_5a65042b_329434cuda3std3__419piecewise_constructE
	.align		8
        /*0040*/ 	.dword	_ZN40_INTERNAL_f417d4cd_4_k_cu_5a65042b_329434cuda3std3__48in_placeE
	.align		8
        /*0048*/ 	.dword	_ZN40_INTERNAL_f417d4cd_4_k_cu_5a65042b_329434cuda3std6ranges3__45__cpo4swapE
	.align		8
        /*0050*/ 	.dword	_ZN40_INTERNAL_f417d4cd_4_k_cu_5a65042b_329434cuda3std6ranges3__45__cpo9iter_moveE
	.align		8
        /*0058*/ 	.dword	_ZN40_INTERNAL_f417d4cd_4_k_cu_5a65042b_329434cute7productE
	.align		8
        /*0060*/ 	.dword	_ZN40_INTERNAL_f417d4cd_4_k_cu_5a65042b_329434cute1_E
	.align		8
        /*0068*/ 	.dword	$str$25
	.align		8
        /*0070*/ 	.dword	$str$26


//--------------------- .text._ZN7cutlass13device_kernelINS_4gemm6kernel13GemmUniversalIN4cute5tupleIJiiiiEEENS1_10collective13CollectiveMmaINS1_35MainloopSm100TmaUmmaWarpSpecializedILi38ELi2ELi4ENS5_IJNS4_1CILi2EEENSA_ILi1EEESC_EEEEENS5_IJNSA_ILi64EEENSA_ILi112EEENSA_ILi32EEEEEENS_12float_e4m3_tENS5_IJlSC_lEEESJ_SK_NS4_8TiledMMAINS4_8MMA_AtomIJNS4_10MMA_TraitsINS4_19SM100_MMA_F8F6F4_SSEJSJ_SJ_fSF_SG_NS4_17integral_constantINS4_4UMMA5MajorELSR_0EEESS_NSP_INSQ_7ScaleInELST_0EEESU_EEEEEENS4_6LayoutINS5_IJSC_SC_SC_EEENS5_IJNSA_ILi0EEESZ_SZ_EEEEENS5_IJNS4_10UnderscoreES12_S12_EEEEENS4_13SM90_TMA_LOADENS4_14ComposedLayoutINS4_7SwizzleILi1ELi4ELi3EEENS4_18smem_ptr_flag_bitsILi8EEENSX_INS5_IJNSA_ILi8EEESH_EEENS5_IJSH_SC_EEEEEEEvNS4_8identityENS4_23SM90_TMA_LOAD_MULTICASTES1F_vS1G_EENS_8epilogue10collective18CollectiveEpilogueINS1J_23Sm100TmaWarpSpecializedILi1ELi1ELi56ELb0ELb0EEEJSI_NS5_IJNSX_ISF_SC_EENSX_ISG_SC_EEEEESJ_SK_SJ_SK_NS1J_6fusion15FusionCallbacksIS1N_NS1R_17LinearCombinationISJ_fSJ_fLNS_15FloatRoundStyleE2EEESI_S1Q_JEEENS4_5SM1004TMEM4LOAD25SM100_TMEM_LOAD_16dp32b8xES15_NS16_INS17_ILi0ELi4ELi3EEES1A_NSX_INS5_IJS1B_NSA_ILi16EEEEEENS5_IJS22_SC_EEEEEEENS4_39AutoVectorizingCopyWithAssumedAlignmentILi128EEENS4_14SM90_TMA_STOREES26_S28_S28_EEEvvEEEEvNT_6ParamsE --------------------------
	.section	.text._ZN7cutlass13device_kernelINS_4gemm6kernel13GemmUniversalIN4cute5tupleIJiiiiEEENS1_10collective13CollectiveMmaINS1_35MainloopSm100TmaUmmaWarpSpecializedILi38ELi2ELi4ENS5_IJNS4_1CILi2EEENSA_ILi1EEESC_EEEEENS5_IJNSA_ILi64EEENSA_ILi112EEENSA_ILi32EEEEEENS_12float_e4m3_tENS5_IJlSC_lEEESJ_SK_NS4_8TiledMMAINS4_8MMA_AtomIJNS4_10MMA_TraitsINS4_19SM100_MMA_F8F6F4_SSEJSJ_SJ_fSF_SG_NS4_17integral_constantINS4_4UMMA5MajorELSR_0EEESS_NSP_INSQ_7ScaleInELST_0EEESU_EEEEEENS4_6LayoutINS5_IJSC_SC_SC_EEENS5_IJNSA_ILi0EEESZ_SZ_EEEEENS5_IJNS4_10UnderscoreES12_S12_EEEEENS4_13SM90_TMA_LOADENS4_14ComposedLayoutINS4_7SwizzleILi1ELi4ELi3EEENS4_18smem_ptr_flag_bitsILi8EEENSX_INS5_IJNSA_ILi8EEESH_EEENS5_IJSH_SC_EEEEEEEvNS4_8identityENS4_23SM90_TMA_LOAD_MULTICASTES1F_vS1G_EENS_8epilogue10collective18CollectiveEpilogueINS1J_23Sm100TmaWarpSpecializedILi1ELi1ELi56ELb0ELb0EEEJSI_NS5_IJNSX_ISF_SC_EENSX_ISG_SC_EEEEESJ_SK_SJ_SK_NS1J_6fusion15FusionCallbacksIS1N_NS1R_17LinearCombinationISJ_fSJ_fLNS_15FloatRoundStyleE2EEESI_S1Q_JEEENS4_5SM1004TMEM4LOAD25SM100_TMEM_LOAD_16dp32b8xES15_NS16_INS17_ILi0ELi4ELi3EEES1A_NSX_INS5_IJS1B_NSA_ILi16EEEEEENS5_IJS22_SC_EEEEEEENS4_39AutoVectorizingCopyWithAssumedAlignmentILi128EEENS4_14SM90_TMA_STOREES26_S28_S28_EEEvvEEEEvNT_6ParamsE,"ax",@progbits
	.align	128
.text._ZN7cutlass13device_kernelINS_4gemm6kernel13GemmUniversalIN4cute5tupleIJiiiiEEENS1_10collective13CollectiveMmaINS1_35MainloopSm100TmaUmmaWarpSpecializedILi38ELi2ELi4ENS5_IJNS4_1CILi2EEENSA_ILi1EEESC_EEEEENS5_IJNSA_ILi64EEENSA_ILi112EEENSA_ILi32EEEEEENS_12float_e4m3_tENS5_IJlSC_lEEESJ_SK_NS4_8TiledMMAINS4_8MMA_AtomIJNS4_10MMA_TraitsINS4_19SM100_MMA_F8F6F4_SSEJSJ_SJ_fSF_SG_NS4_17integral_constantINS4_4UMMA5MajorELSR_0EEESS_NSP_INSQ_7ScaleInELST_0EEESU_EEEEEENS4_6LayoutINS5_IJSC_SC_SC_EEENS5_IJNSA_ILi0EEESZ_SZ_EEEEENS5_IJNS4_10UnderscoreES12_S12_EEEEENS4_13SM90_TMA_LOADENS4_14ComposedLayoutINS4_7SwizzleILi1ELi4ELi3EEENS4_18smem_ptr_flag_bitsILi8EEENSX_INS5_IJNSA_ILi8EEESH_EEENS5_IJSH_SC_EEEEEEEvNS4_8identityENS4_23SM90_TMA_LOAD_MULTICASTES1F_vS1G_EENS_8epilogue10collective18CollectiveEpilogueINS1J_23Sm100TmaWarpSpecializedILi1ELi1ELi56ELb0ELb0EEEJSI_NS5_IJNSX_ISF_SC_EENSX_ISG_SC_EEEEESJ_SK_SJ_SK_NS1J_6fusion15FusionCallbacksIS1N_NS1R_17LinearCombinationISJ_fSJ_fLNS_15FloatRoundStyleE2EEESI_S1Q_JEEENS4_5SM1004TMEM4LOAD25SM100_TMEM_LOAD_16dp32b8xES15_NS16_INS17_ILi0ELi4ELi3EEES1A_NSX_INS5_IJS1B_NSA_ILi16EEEEEENS5_IJS22_SC_EEEEEEENS4_39AutoVectorizingCopyWithAssumedAlignmentILi128EEENS4_14SM90_TMA_STOREES26_S28_S28_EEEvvEEEEvNT_6ParamsE:
        .type           _ZN7cutlass13device_kernelINS_4gemm6kernel13GemmUniversalIN4cute5tupleIJiiiiEEENS1_10collective13CollectiveMmaINS1_35MainloopSm100TmaUmmaWarpSpecializedILi38ELi2ELi4ENS5_IJNS4_1CILi2EEENSA_ILi1EEESC_EEEEENS5_IJNSA_ILi64EEENSA_ILi112EEENSA_ILi32EEEEEENS_12float_e4m3_tENS5_IJlSC_lEEESJ_SK_NS4_8TiledMMAINS4_8MMA_AtomIJNS4_10MMA_TraitsINS4_19SM100_MMA_F8F6F4_SSEJSJ_SJ_fSF_SG_NS4_17integral_constantINS4_4UMMA5MajorELSR_0EEESS_NSP_INSQ_7ScaleInELST_0EEESU_EEEEEENS4_6LayoutINS5_IJSC_SC_SC_EEENS5_IJNSA_ILi0EEESZ_SZ_EEEEENS5_IJNS4_10UnderscoreES12_S12_EEEEENS4_13SM90_TMA_LOADENS4_14ComposedLayoutINS4_7SwizzleILi1ELi4ELi3EEENS4_18smem_ptr_flag_bitsILi8EEENSX_INS5_IJNSA_ILi8EEESH_EEENS5_IJSH_SC_EEEEEEEvNS4_8identityENS4_23SM90_TMA_LOAD_MULTICASTES1F_vS1G_EENS_8epilogue10collective18CollectiveEpilogueINS1J_23Sm100TmaWarpSpecializedILi1ELi1ELi56ELb0ELb0EEEJSI_NS5_IJNSX_ISF_SC_EENSX_ISG_SC_EEEEESJ_SK_SJ_SK_NS1J_6fusion15FusionCallbacksIS1N_NS1R_17LinearCombinationISJ_fSJ_fLNS_15FloatRoundStyleE2EEESI_S1Q_JEEENS4_5SM1004TMEM4LOAD25SM100_TMEM_LOAD_16dp32b8xES15_NS16_INS17_ILi0ELi4ELi3EEES1A_NSX_INS5_IJS1B_NSA_ILi16EEEEEENS5_IJS22_SC_EEEEEEENS4_39AutoVectorizingCopyWithAssumedAlignmentILi128EEENS4_14SM90_TMA_STOREES26_S28_S28_EEEvvEEEEvNT_6ParamsE,@function
        .size           _ZN7cutlass13device_kernelINS_4gemm6kernel13GemmUniversalIN4cute5tupleIJiiiiEEENS1_10collective13CollectiveMmaINS1_35MainloopSm100TmaUmmaWarpSpecializedILi38ELi2ELi4ENS5_IJNS4_1CILi2EEENSA_ILi1EEESC_EEEEENS5_IJNSA_ILi64EEENSA_ILi112EEENSA_ILi32EEEEEENS_12float_e4m3_tENS5_IJlSC_lEEESJ_SK_NS4_8TiledMMAINS4_8MMA_AtomIJNS4_10MMA_TraitsINS4_19SM100_MMA_F8F6F4_SSEJSJ_SJ_fSF_SG_NS4_17integral_constantINS4_4UMMA5MajorELSR_0EEESS_NSP_INSQ_7ScaleInELST_0EEESU_EEEEEENS4_6LayoutINS5_IJSC_SC_SC_EEENS5_IJNSA_ILi0EEESZ_SZ_EEEEENS5_IJNS4_10UnderscoreES12_S12_EEEEENS4_13SM90_TMA_LOADENS4_14ComposedLayoutINS4_7SwizzleILi1ELi4ELi3EEENS4_18smem_ptr_flag_bitsILi8EEENSX_INS5_IJNSA_ILi8EEESH_EEENS5_IJSH_SC_EEEEEEEvNS4_8identityENS4_23SM90_TMA_LOAD_MULTICASTES1F_vS1G_EENS_8epilogue10collective18CollectiveEpilogueINS1J_23Sm100TmaWarpSpecializedILi1ELi1ELi56ELb0ELb0EEEJSI_NS5_IJNSX_ISF_SC_EENSX_ISG_SC_EEEEESJ_SK_SJ_SK_NS1J_6fusion15FusionCallbacksIS1N_NS1R_17LinearCombinationISJ_fSJ_fLNS_15FloatRoundStyleE2EEESI_S1Q_JEEENS4_5SM1004TMEM4LOAD25SM100_TMEM_LOAD_16dp32b8xES15_NS16_INS17_ILi0ELi4ELi3EEES1A_NSX_INS5_IJS1B_NSA_ILi16EEEEEENS5_IJS22_SC_EEEEEEENS4_39AutoVectorizingCopyWithAssumedAlignmentILi128EEENS4_14SM90_TMA_STOREES26_S28_S28_EEEvvEEEEvNT_6ParamsE,(.L_x_241 - _ZN7cutlass13device_kernelINS_4gemm6kernel13GemmUniversalIN4cute5tupleIJiiiiEEENS1_10collective13CollectiveMmaINS1_35MainloopSm100TmaUmmaWarpSpecializedILi38ELi2ELi4ENS5_IJNS4_1CILi2EEENSA_ILi1EEESC_EEEEENS5_IJNSA_ILi64EEENSA_ILi112EEENSA_ILi32EEEEEENS_12float_e4m3_tENS5_IJlSC_lEEESJ_SK_NS4_8TiledMMAINS4_8MMA_AtomIJNS4_10MMA_TraitsINS4_19SM100_MMA_F8F6F4_SSEJSJ_SJ_fSF_SG_NS4_17integral_constantINS4_4UMMA5MajorELSR_0EEESS_NSP_INSQ_7ScaleInELST_0EEESU_EEEEEENS4_6LayoutINS5_IJSC_SC_SC_EEENS5_IJNSA_ILi0EEESZ_SZ_EEEEENS5_IJNS4_10UnderscoreES12_S12_EEEEENS4_13SM90_TMA_LOADENS4_14ComposedLayoutINS4_7SwizzleILi1ELi4ELi3EEENS4_18smem_ptr_flag_bitsILi8EEENSX_INS5_IJNSA_ILi8EEESH_EEENS5_IJSH_SC_EEEEEEEvNS4_8identityENS4_23SM90_TMA_LOAD_MULTICASTES1F_vS1G_EENS_8epilogue10collective18CollectiveEpilogueINS1J_23Sm100TmaWarpSpecializedILi1ELi1ELi56ELb0ELb0EEEJSI_NS5_IJNSX_ISF_SC_EENSX_ISG_SC_EEEEESJ_SK_SJ_SK_NS1J_6fusion15FusionCallbacksIS1N_NS1R_17LinearCombinationISJ_fSJ_fLNS_15FloatRoundStyleE2EEESI_S1Q_JEEENS4_5SM1004TMEM4LOAD25SM100_TMEM_LOAD_16dp32b8xES15_NS16_INS17_ILi0ELi4ELi3EEES1A_NSX_INS5_IJS1B_NSA_ILi16EEEEEENS5_IJS22_SC_EEEEEEENS4_39AutoVectorizingCopyWithAssumedAlignmentILi128EEENS4_14SM90_TMA_STOREES26_S28_S28_EEEvvEEEEvNT_6ParamsE)
        .other          _ZN7cutlass13device_kernelINS_4gemm6kernel13GemmUniversalIN4cute5tupleIJiiiiEEENS1_10collective13CollectiveMmaINS1_35MainloopSm100TmaUmmaWarpSpecializedILi38ELi2ELi4ENS5_IJNS4_1CILi2EEENSA_ILi1EEESC_EEEEENS5_IJNSA_ILi64EEENSA_ILi112EEENSA_ILi32EEEEEENS_12float_e4m3_tENS5_IJlSC_lEEESJ_SK_NS4_8TiledMMAINS4_8MMA_AtomIJNS4_10MMA_TraitsINS4_19SM100_MMA_F8F6F4_SSEJSJ_SJ_fSF_SG_NS4_17integral_constantINS4_4UMMA5MajorELSR_0EEESS_NSP_INSQ_7ScaleInELST_0EEESU_EEEEEENS4_6LayoutINS5_IJSC_SC_SC_EEENS5_IJNSA_ILi0EEESZ_SZ_EEEEENS5_IJNS4_10UnderscoreES12_S12_EEEEENS4_13SM90_TMA_LOADENS4_14ComposedLayoutINS4_7SwizzleILi1ELi4ELi3EEENS4_18smem_ptr_flag_bitsILi8EEENSX_INS5_IJNSA_ILi8EEESH_EEENS5_IJSH_SC_EEEEEEEvNS4_8identityENS4_23SM90_TMA_LOAD_MULTICASTES1F_vS1G_EENS_8epilogue10collective18CollectiveEpilogueINS1J_23Sm100TmaWarpSpecializedILi1ELi1ELi56ELb0ELb0EEEJSI_NS5_IJNSX_ISF_SC_EENSX_ISG_SC_EEEEESJ_SK_SJ_SK_NS1J_6fusion15FusionCallbacksIS1N_NS1R_17LinearCombinationISJ_fSJ_fLNS_15FloatRoundStyleE2EEESI_S1Q_JEEENS4_5SM1004TMEM4LOAD25SM100_TMEM_LOAD_16dp32b8xES15_NS16_INS17_ILi0ELi4ELi3EEES1A_NSX_INS5_IJS1B_NSA_ILi16EEEEEENS5_IJS22_SC_EEEEEEENS4_39AutoVectorizingCopyWithAssumedAlignmentILi128EEENS4_14SM90_TMA_STOREES26_S28_S28_EEEvvEEEEvNT_6ParamsE,@"STO_CUDA_ENTRY STV_DEFAULT"
_ZN7cutlass13device_kernelINS_4gemm6kernel13GemmUniversalIN4cute5tupleIJiiiiEEENS1_10collective13CollectiveMmaINS1_35MainloopSm100TmaUmmaWarpSpecializedILi38ELi2ELi4ENS5_IJNS4_1CILi2EEENSA_ILi1EEESC_EEEEENS5_IJNSA_ILi64EEENSA_ILi112EEENSA_ILi32EEEEEENS_12float_e4m3_tENS5_IJlSC_lEEESJ_SK_NS4_8TiledMMAINS4_8MMA_AtomIJNS4_10MMA_TraitsINS4_19SM100_MMA_F8F6F4_SSEJSJ_SJ_fSF_SG_NS4_17integral_constantINS4_4UMMA5MajorELSR_0EEESS_NSP_INSQ_7ScaleInELST_0EEESU_EEEEEENS4_6LayoutINS5_IJSC_SC_SC_EEENS5_IJNSA_ILi0EEESZ_SZ_EEEEENS5_IJNS4_10UnderscoreES12_S12_EEEEENS4_13SM90_TMA_LOADENS4_14ComposedLayoutINS4_7SwizzleILi1ELi4ELi3EEENS4_18smem_ptr_flag_bitsILi8EEENSX_INS5_IJNSA_ILi8EEESH_EEENS5_IJSH_SC_EEEEEEEvNS4_8identityENS4_23SM90_TMA_LOAD_MULTICASTES1F_vS1G_EENS_8epilogue10collective18CollectiveEpilogueINS1J_23Sm100TmaWarpSpecializedILi1ELi1ELi56ELb0ELb0EEEJSI_NS5_IJNSX_ISF_SC_EENSX_ISG_SC_EEEEESJ_SK_SJ_SK_NS1J_6fusion15FusionCallbacksIS1N_NS1R_17LinearCombinationISJ_fSJ_fLNS_15FloatRoundStyleE2EEESI_S1Q_JEEENS4_5SM1004TMEM4LOAD25SM100_TMEM_LOAD_16dp32b8xES15_NS16_INS17_ILi0ELi4ELi3EEES1A_NSX_INS5_IJS1B_NSA_ILi16EEEEEENS5_IJS22_SC_EEEEEEENS4_39AutoVectorizingCopyWithAssumedAlignmentILi128EEENS4_14SM90_TMA_STOREES26_S28_S28_EEEvvEEEEvNT_6ParamsE:
[----:B------:R-:W1:Y:S01]  /*0000*/  LDC R1, c[0x0][0x37c] ;  /* 0x0000df00ff017b82 */ /* 0x000e620000000800 */
[----:B------:R-:W2:Y:S01]  /*0010*/  S2R R128, SR_TID.X ;  /* 0x0000000000807919 */ /* 0x000ea20000002100 */
[----:B------:R-:W3:Y:S01]  /*0020*/  LDCU.64 UR8, c[0x0][0x890] ;  /* 0x00011200ff0877ac */ /* 0x000ee20008000a00 */
[----:B------:R-:W-:Y:S02]  /*0030*/  PRMT R121, RZ, 0x7610, R121 ;  /* 0x00007610ff797816 */ /* 0x000fe40000000079 */
[----:B------:R-:W-:Y:S01]  /*0040*/  ELECT P3, URZ, PT ;  /* 0x0000000000ff782f */ /* 0x000fe20003860000 */
[----:B---3--:R-:W-:-:S04]  /*0050*/  UISETP.NE.U32.AND UP0, UPT, UR8, URZ, UPT ;  /* 0x000000ff0800728c */ /* 0x008fc8000bf05070 */
[----:B------:R-:W-:Y:S01]  /*0060*/  UISETP.NE.AND.EX UP0, UPT, UR9, URZ, UPT, UP0 ;  /* 0x000000ff0900728c */ /* 0x000fe2000bf05300 */
[----:B--2---:R-:W-:-:S05]  /*0070*/  SHF.R.U32.HI R122, RZ, 0x5, R128 ;  /* 0x00000005ff7a7819 */ /* 0x004fca0000011680 */
[----:B------:R-:W2:Y:S02]  /*0080*/  SHFL.IDX PT, R0, R122, RZ, 0x1f ;  /* 0x00001fff7a007589 */ /* 0x000ea400000e0000 */
[----:B--2---:R-:W-:Y:S01]  /*0090*/  R2UR UR20, R0 ;  /* 0x00000000001472ca */ /* 0x004fe200000e0000 */
[----:B-1----:R-:W-:-:S14]  /*00a0*/  BRA.U UP0, `(.L_x_0) ;  /* 0x0000000100307547 */ /* 0x002fdc000b800000 */
[----:B------:R-:W1:Y:S02]  /*00b0*/  LDCU.64 UR4, c[0x0][0x888] ;  /* 0x00011100ff0477ac */ /* 0x000e640008000a00 */
[----:B-1----:R-:W-:-:S04]  /*00c0*/  UISETP.NE.U32.AND UP0, UPT, UR4, URZ, UPT ;  /* 0x000000ff0400728c */ /* 0x002fc8000bf05070 */
[----:B------:R-:W-:-:S09]  /*00d0*/  UISETP.NE.AND.EX UP0, UPT, UR5, URZ, UPT, UP0 ;  /* 0x000000ff0500728c */ /* 0x000fd2000bf05300 */
[----:B------:R-:W-:Y:S05]  /*00e0*/  BRA.U !UP0, `(.L_x_1) ;  /* 0x0000000108187547 */ /* 0x000fea000b800000 */
[----:B------:R-:W1:Y:S01]  /*00f0*/  LDC.64 R2, c[0x0][0x888] ;  /* 0x00022200ff027b82 */ /* 0x000e620000000a00 */
[----:B------:R-:W1:Y:S02]  /*0100*/  LDCU.64 UR4, c[0x0][0x358] ;  /* 0x00006b00ff0477ac */ /* 0x000e640008000a00 */
[----:B-1----:R-:W2:Y:S01]  /*0110*/  LDG.E R0, desc[UR4][R2.64] ;  /* 0x0000000402007981 */ /* 0x002ea2000c1e1900 */
[----:B------:R-:W-:Y:S01]  /*0120*/  HFMA2 R121, -RZ, RZ, 0, 5.9604644775390625e-08 ;  /* 0x00000001ff797431 */ /* 0x000fe200000001ff */
[----:B--2---:R-:W-:Y:S01]  /*0130*/  R2UR UR45, R0 ;  /* 0x00000000002d72ca */ /* 0x004fe200000e0000 */
[----:B------:R-:W-:Y:S05]  /*0140*/  BRA `(.L_x_0) ;  /* 0x0000000000087947 */ /* 0x000fea0003800000 */
.L_x_1:
[----:B------:R-:W-:Y:S01]  /*0150*/  HFMA2 R121, -RZ, RZ, 0, 5.9604644775390625e-08 ;  /* 0x00000001ff797431 */ /* 0x000fe200000001ff */
[----:B------:R-:W1:Y:S02]  /*0160*/  LDCU UR45, c[0x0][0x880] ;  /* 0x00011000ff2d77ac */ /* 0x000e640008000800 */
.L_x_0:
[----:B------:R-:W2:Y:S02]  /*0170*/  LDCU.64 UR4, c[0x0][0x8b0] ;  /* 0x00011600ff0477ac */ /* 0x000ea40008000a00 */
[----:B--2---:R-:W-:-:S04]  /*0180*/  UISETP.NE.U32.AND UP0, UPT, UR4, URZ, UPT ;  /* 0x000000ff0400728c */ /* 0x004fc8000bf05070 */
[----:B------:R-:W-:-:S09]  /*0190*/  UISETP.NE.AND.EX UP0, UPT, UR5, URZ, UPT, UP0 ;  /* 0x000000ff0500728c */ /* 0x000fd2000bf05300 */
[----:B------:R-:W-:Y:S05]  /*01a0*/  BRA.U UP0, `(.L_x_2) ;  /* 0x0000000100247547 */ /* 0x000fea000b800000 */
[----:B------:R-:W2:Y:S02]  /*01b0*/  LDCU.64 UR4, c[0x0][0x8a8] ;  /* 0x00011500ff0477ac */ /* 0x000ea40008000a00 */
[----:B--2---:R-:W-:-:S04]  /*01c0*/  UISETP.NE.U32.AND UP0, UPT, UR4, URZ, UPT ;  /* 0x000000ff0400728c */ /* 0x004fc8000bf05070 */
[----:B------:R-:W-:-:S09]  /*01d0*/  UISETP.NE.AND.EX UP0, UPT, UR5, URZ, UPT, UP0 ;  /* 0x000000ff0500728c */ /* 0x000fd2000bf05300 */
[----:B------:R-:W-:Y:S05]  /*01e0*/  BRA.U !UP0, `(.L_x_3) ;  /* 0x0000000108107547 */ /* 0x000fea000b800000 */
[----:B------:R-:W2:Y:S01]  /*01f0*/  LDC.64 R16, c[0x0][0x8a8] ;  /* 0x00022a00ff107b82 */ /* 0x000ea20000000a00 */
[----:B------:R-:W2:Y:S02]  /*0200*/  LDCU.64 UR4, c[0x0][0x358] ;  /* 0x00006b00ff0477ac */ /* 0x000ea40008000a00 */
[----:B--2---:R2:W5:Y:S01]  /*0210*/  LDG.E R16, desc[UR4][R16.64] ;  /* 0x0000000410107981 */ /* 0x004562000c1e1900 */
[----:B------:R-:W-:Y:S05]  /*0220*/  BRA `(.L_x_2) ;  /* 0x0000000000047947 */ /* 0x000fea0003800000 */
.L_x_3:
[----:B------:R-:W3:Y:S02]  /*0230*/  LDC R16, c[0x0][0x8a0] ;  /* 0x00022800ff107b82 */ /* 0x000ee40000000800 */
.L_x_2:
[----:B------:R-:W-:Y:S01]  /*0240*/  IMAD.U32 R0, RZ, RZ, UR20 ;  /* 0x00000014ff007e24 */ /* 0x000fe2000f8e00ff */
[----:B------:R-:W-:Y:S04]  /*0250*/  BSSY.RECONVERGENT B0, `(.L_x_4) ;  /* 0x000000c000007945 */ /* 0x000fe80003800200 */
[C---:B------:R-:W-:Y:S02]  /*0260*/  ISETP.NE.OR P1, PT, R0.reuse, 0x1, !P3 ;  /* 0x000000010000780c */ /* 0x040fe40005f25670 */
[----:B------:R-:W-:-:S11]  /*0270*/  ISETP.NE.OR P0, PT, R0, 0x3, !P3 ;  /* 0x000000030000780c */ /* 0x000fd60005f05670 */
[----:B------:R-:W-:Y:S05]  /*0280*/  @P1 BRA `(.L_x_5) ;  /* 0x0000000000201947 */ /* 0x000fea0003800000 */
[----:B------:R-:W4:Y:S02]  /*0290*/  LDCU.64 UR4, c[0x0][0x348] ;  /* 0x00006900ff0477ac */ /* 0x000f240008000a00 */
[----:B----4-:R-:W-:Y:S02]  /*02a0*/  UIADD3 UR6, UP1, UPT, UR4, 0x80, URZ ;  /* 0x0000008004067890 */ /* 0x010fe4000ff3e0ff */
[----:B------:R-:W-:Y:S02]  /*02b0*/  UIADD3 UR4, UP0, UPT, UR4, 0x180, URZ ;  /* 0x0000018004047890 */ /* 0x000fe4000ff1e0ff */
[----:B------:R-:W-:Y:S02]  /*02c0*/  UIADD3.X UR7, UPT, UPT, URZ, UR5, URZ, UP1, !UPT ;  /* 0x00000005ff077290 */ /* 0x000fe40008ffe4ff */
[----:B------:R-:W-:-:S07]  /*02d0*/  UIADD3.X UR5, UPT, UPT, URZ, UR5, URZ, UP0, !UPT ;  /* 0x00000005ff057290 */ /* 0x000fce00087fe4ff */
[----:B------:R4:W-:Y:S02]  /*02e0*/  UTMACCTL.PF [UR6] ;  /* 0x00000000060079b9 */ /* 0x0009e40008040000 */
[----:B------:R4:W-:Y:S02]  /*02f0*/  UTMACCTL.PF [UR4] ;  /* 0x00000000040079b9 */ /* 0x0009e40008040000 */
[----:B----4-:R-:W-:Y:S01]  /*0300*/  NOP ;  /* 0x0000000000007918 */ /* 0x010fe20000000000 */
.L_x_5:
[----:B-1----:R-:W-:Y:S05]  /*0310*/  BSYNC.RECONVERGENT B0 ;  /* 0x0000000000007941 */ /* 0x002fea0003800200 */
.L_x_4:
[----:B------:R-:W-:Y:S04]  /*0320*/  BSSY.RECONVERGENT B0, `(.L_x_6) ;  /* 0x000000a000007945 */ /* 0x000fe80003800200 */
[----:B------:R-:W-:Y:S05]  /*0330*/  @P0 BRA `(.L_x_7) ;  /* 0x0000000000200947 */ /* 0x000fea0003800000 */
[----:B------:R-:W1:Y:S02]  /*0340*/  LDCU.64 UR4, c[0x0][0x348] ;  /* 0x00006900ff0477ac */ /* 0x000e640008000a00 */
[----:B-1----:R-:W-:Y:S02]  /*0350*/  UIADD3 UR6, UP1, UPT, UR4, 0x580, URZ ;  /* 0x0000058004067890 */ /* 0x002fe4000ff3e0ff */
[----:B------:R-:W-:Y:S02]  /*0360*/  UIADD3 UR4, UP0, UPT, UR4, 0x680, URZ ;  /* 0x0000068004047890 */ /* 0x000fe4000ff1e0ff */
[----:B------:R-:W-:Y:S02]  /*0370*/  UIADD3.X UR7, UPT, UPT, URZ, UR5, URZ, UP1, !UPT ;  /* 0x00000005ff077290 */ /* 0x000fe40008ffe4ff */
[----:B------:R-:W-:-:S07]  /*0380*/  UIADD3.X UR5, UPT, UPT, URZ, UR5, URZ, UP0, !UPT ;  /* 0x00000005ff057290 */ /* 0x000fce00087fe4ff */
[----:B------:R1:W-:Y:S02]  /*0390*/  UTMACCTL.PF [UR6] ;  /* 0x00000000060079b9 */ /* 0x0003e40008040000 */
[----:B------:R1:W-:Y:S02]  /*03a0*/  UTMACCTL.PF [UR4] ;  /* 0x00000000040079b9 */ /* 0x0003e40008040000 */
[----:B-1----:R-:W-:Y:S01]  /*03b0*/  NOP ;  /* 0x0000000000007918 */ /* 0x002fe20000000000 */
.L_x_7:
[----:B------:R-:W-:Y:S05]  /*03c0*/  BSYNC.RECONVERGENT B0 ;  /* 0x0000000000007941 */ /* 0x000fea0003800200 */
.L_x_6:
[----:B------:R-:W1:Y:S01]  /*03d0*/  LDCU.64 UR4, c[0x0][0x888] ;  /* 0x00011100ff0477ac */ /* 0x000e620008000a00 */
[----:B------:R-:W-:Y:S02]  /*03e0*/  UISETP.EQ.U32.AND UP1, UPT, UR8, URZ, UPT ;  /* 0x000000ff0800728c */ /* 0x000fe4000bf22070 */
[----:B------:R-:W-:Y:S02]  /*03f0*/  UPLOP3.LUT UP3, UPT, UPT, UPT, UPT, 0x80, 0x8 ;  /* 0x000000000008789c */ /* 0x000fe40003f6f070 */
[----:B-1----:R-:W-:-:S04]  /*0400*/  UISETP.NE.U32.AND UP0, UPT, UR4, URZ, UPT ;  /* 0x000000ff0400728c */ /* 0x002fc8000bf05070 */
[----:B------:R-:W-:-:S04]  /*0410*/  UISETP.NE.AND.EX UP2, UPT, UR5, URZ, UPT, UP0 ;  /* 0x000000ff0500728c */ /* 0x000fc8000bf45300 */
[----:B------:R-:W-:-:S04]  /*0420*/  UISETP.EQ.OR.EX UP4, UPT, UR9, URZ, !UP2, UP1 ;  /* 0x000000ff0900728c */ /* 0x000fc8000d782710 */
[----:B------:R-:W-:-:S05]  /*0430*/  UP2UR UR62, UPR, URZ, 0x10 ;  /* 0x00000010ff3e7883 */ /* 0x000fca0008000000 */
[----:B------:R-:W-:Y:S07]  /*0440*/  BRA.U !UP4, `(.L_x_8) ;  /* 0x000000010c207547 */ /* 0x000fee000b800000 */
[----:B------:R-:W-:Y:S01]  /*0450*/  UISETP.NE.U32.AND UP1, UPT, UR8, URZ, UPT ;  /* 0x000000ff0800728c */ /* 0x000fe2000bf25070 */
[----:B------:R-:W-:Y:S01]  /*0460*/  FSETP.NEU.AND P0, PT, RZ, UR45, PT ;  /* 0x0000002dff007c0b */ /* 0x000fe2000bf0d000 */
[----:B------:R-:W-:Y:S02]  /*0470*/  USEL UR4, URZ, 0xffffffff, UP2 ;  /* 0xffffffffff047887 */ /* 0x000fe40009000000 */
[----:B------:R-:W-:-:S10]  /*0480*/  UISETP.NE.AND.EX UP1, UPT, UR9, URZ, UPT, UP1 ;  /* 0x000000ff0900728c */ /* 0x000fd4000bf25310 */
[----:B------:R-:W-:Y:S01]  /*0490*/  VOTEU.ANY UP0, P0 ;  /* 0x0000000000ff7886 */ /* 0x000fe20000000100 */
[----:B------:R-:W-:-:S04]  /*04a0*/  @!UP1 USEL UR4, URZ, 0xffffffff, UP0 ;  /* 0xffffffffff049887 */ /* 0x000fc80008000000 */
[----:B------:R-:W-:-:S04]  /*04b0*/  ULOP3.LUT UR4, UR4, 0x1, URZ, 0xc0, !UPT ;  /* 0x0000000104047892 */ /* 0x000fc8000f8ec0ff */
[----:B------:R-:W-:-:S11]  /*04c0*/  UISETP.NE.U32.AND UP3, UPT, UR4, 0x1, UPT ;  /* 0x000000010400788c */ /* 0x000fd6000bf65070 */
.L_x_8:
[----:B------:R-:W1:Y:S02]  /*04d0*/  SHFL.IDX PT, R2, R122, RZ, 0x1f ;  /* 0x00001fff7a027589 */ /* 0x000e6400000e0000 */
[----:B-1----:R-:W-:-:S13]  /*04e0*/  ISETP.NE.AND P0, PT, R2, RZ, PT ;  /* 0x000000ff0200720c */ /* 0x002fda0003f05270 */
[----:B------:R-:W-:Y:S05]  /*04f0*/  @P0 BRA `(.L_x_9) ;  /* 0x0000000400740947 */ /* 0x000fea0003800000 */
[----:B------:R-:W-:Y:S01]  /*0500*/  ELECT P0, URZ, PT ;  /* 0x0000000000ff782f */ /* 0x000fe20003800000 */
[----:B------:R-:W-:-:S12]  /*0510*/  BSSY.RECONVERGENT B0, `(.L_x_9) ;  /* 0x000005b000007945 */ /* 0x000fd80003800200 */
[----:B------:R-:W-:Y:S05]  /*0520*/  @!P0 BRA `(.L_x_10) ;  /* 0x0000000400648947 */ /* 0x000fea0003800000 */
[----:B------:R-:W1:Y:S01]  /*0530*/  S2UR UR4, SR_CgaCtaId ;  /* 0x00000000000479c3 */ /* 0x000e620000008800 */
[----:B------:R-:W-:Y:S01]  /*0540*/  UMOV UR5, 0x400 ;  /* 0x0000040000057882 */ /* 0x000fe20000000000 */
[----:B------:R-:W-:Y:S01]  /*0550*/  UMOV UR8, 0x1 ;  /* 0x0000000100087882 */ /* 0x000fe20000000000 */
[----:B------:R-:W-:Y:S01]  /*0560*/  UMOV UR6, 0x2 ;  /* 0x0000000200067882 */ /* 0x000fe20000000000 */
[----:B------:R-:W-:-:S04]  /*0570*/  UIADD3 UR8, UPT, UPT, -UR8, 0x100000, URZ ;  /* 0x0010000008087890 */ /* 0x000fc8000fffe1ff */
[----:B------:R-:W-:Y:S02]  /*0580*/  USHF.L.U32 UR9, UR8, 0xb, URZ ;  /* 0x0000000b08097899 */ /* 0x000fe400080006ff */
[----:B------:R-:W-:Y:S02]  /*0590*/  USHF.L.U32 UR8, UR8, 0x1, URZ ;  /* 0x0000000108087899 */ /* 0x000fe400080006ff */
[----:B------:R-:W-:-:S04]  /*05a0*/  UIADD3 UR6, UPT, UPT, -UR6, 0x100000, URZ ;  /* 0x0010000006067890 */ /* 0x000fc8000fffe1ff */
[----:B------:R-:W-:Y:S02]  /*05b0*/  USHF.L.U32 UR7, UR6, 0xb, URZ ;  /* 0x0000000b06077899 */ /* 0x000fe400080006ff */
[----:B------:R-:W-:Y:S02]  /*05c0*/  USHF.L.U32 UR6, UR6, 0x1, URZ ;  /* 0x0000000106067899 */ /* 0x000fe400080006ff */
[----:B-1----:R-:W-:Y:S01]  /*05d0*/  ULEA UR4, UR4, UR5, 0x18 ;  /* 0x0000000504047291 */ /* 0x002fe2000f8ec0ff */
[----:B------:R-:W1:Y:S11]  /*05e0*/  FENCE.VIEW.ASYNC.S ;  /* 0x00000000000073c6 */ /* 0x000e760000000000 */
[----:B-1----:R1:W4:Y:S01]  /*05f0*/  SYNCS.EXCH.64 URZ, [UR4], UR8 ;  /* 0x0000000804ff75b2 */ /* 0x0023220008000100 */
[----:B------:R1:W1:Y:S01]  /*0600*/  SYNCS.EXCH.64 URZ, [UR4+0x130], UR6 ;  /* 0x0001300604ff75b2 */ /* 0x0002620008000100 */
        /* <DEDUP_REMOVED lines=74> */
[----:B----4-:R-:W-:Y:S01]  /*0ab0*/  NOP ;  /* 0x0000000000007918 */ /* 0x010fe20000000000 */
.L_x_10:
[----:B-1----:R-:W-:Y:S05]  /*0ac0*/  BSYNC.RECONVERGENT B0 ;  /* 0x0000000000007941 */ /* 0x002fea0003800200 */
.L_x_9:
[----:B------:R-:W1:Y:S01]  /*0ad0*/  SHFL.IDX PT, R2, R122, RZ, 0x1f ;  /* 0x00001fff7a027589 */ /* 0x000e6200000e0000 */
[----:B------:R-:W-:Y:S01]  /*0ae0*/  NOP ;  /* 0x0000000000007918 */ /* 0x000fe20000000000 */
[----:B-1----:R-:W-:-:S13]  /*0af0*/  ISETP.NE.AND P0, PT, R2, 0x1, PT ;  /* 0x000000010200780c */ /* 0x002fda0003f05270 */
[----:B------:R-:W-:Y:S05]  /*0b00*/  @P0 BRA `(.L_x_11) ;  /* 0x0000000000400947 */ /* 0x000fea0003800000 */
        /* <DEDUP_REMOVED lines=9> */
[----:B------:R-:W-:Y:S01]  /*0ba0*/  USHF.L.U32 UR6, UR6, 0x1, URZ ;  /* 0x0000000106067899 */ /* 0x000fe200080006ff */
[----:B------:R-:W-:Y:S01]  /*0bb0*/  ELECT P0, URZ, PT ;  /* 0x0000000000ff782f */ /* 0x000fe20003800000 */
[----:B-1----:R-:W-:Y:S01]  /*0bc0*/  ULEA UR4, UR4, UR5, 0x18 ;  /* 0x0000000504047291 */ /* 0x002fe2000f8ec0ff */
[----:B------:R-:W1:Y:S11]  /*0bd0*/  FENCE.VIEW.ASYNC.S ;  /* 0x00000000000073c6 */ /* 0x000e760000000000 */
[----:B-1----:R1:W4:Y:S01]  /*0be0*/  SYNCS.EXCH.64 URZ, [UR4+0x260], UR8 ;  /* 0x0002600804ff75b2 */ /* 0x0023220008000100 */
[----:B------:R1:W1:Y:S01]  /*0bf0*/  SYNCS.EXCH.64 URZ, [UR4+0x268], UR6 ;  /* 0x0002680604ff75b2 */ /* 0x0002620008000100 */
[----:B------:R-:W-:Y:S01]  /*0c00*/  NOP ;  /* 0x0000000000007918 */ /* 0x000fe20000000000 */
.L_x_11:
[----:B------:R-:W2:Y:S01]  /*0c10*/  SHFL.IDX PT, R2, R122, RZ, 0x1f ;  /* 0x00001fff7a027589 */ /* 0x000ea200000e0000 */
[----:B------:R-:W-:Y:S01]  /*0c20*/  NOP ;  /* 0x0000000000007918 */ /* 0x000fe20000000000 */
[----:B--2---:R-:W-:-:S13]  /*0c30*/  ISETP.NE.AND P0, PT, R2, 0x3, PT ;  /* 0x000000030200780c */ /* 0x004fda0003f05270 */
[----:B------:R-:W-:Y:S05]  /*0c40*/  @P0 BRA `(.L_x_12) ;  /* 0x0000000000300947 */ /* 0x000fea0003800000 */
[----:B-1----:R-:W1:Y:S01]  /*0c50*/  S2UR UR4, SR_CgaCtaId ;  /* 0x00000000000479c3 */ /* 0x002e620000008800 */
[----:B------:R-:W-:Y:S01]  /*0c60*/  UMOV UR5, 0x400 ;  /* 0x0000040000057882 */ /* 0x000fe20000000000 */
[----:B------:R-:W-:Y:S01]  /*0c70*/  UMOV UR6, 0x20 ;  /* 0x0000002000067882 */ /* 0x000fe20000000000 */
[----:B------:R-:W-:Y:S01]  /*0c80*/  ELECT P0, URZ, PT ;  /* 0x0000000000ff782f */ /* 0x000fe20003800000 */
[----:B------:R-:W-:-:S04]  /*0c90*/  UIADD3 UR6, UPT, UPT, -UR6, 0x100000, URZ ;  /* 0x0010000006067890 */ /* 0x000fc8000fffe1ff */
[----:B------:R-:W-:Y:S02]  /*0ca0*/  USHF.L.U32 UR7, UR6, 0xb, URZ ;  /* 0x0000000b06077899 */ /* 0x000fe400080006ff */
[----:B------:R-:W-:Y:S02]  /*0cb0*/  USHF.L.U32 UR6, UR6, 0x1, URZ ;  /* 0x0000000106067899 */ /* 0x000fe400080006ff */
[----:B-1----:R-:W-:Y:S01]  /*0cc0*/  ULEA UR4, UR4, UR5, 0x18 ;  /* 0x0000000504047291 */ /* 0x002fe2000f8ec0ff */
[----:B------:R-:W1:Y:S11]  /*0cd0*/  FENCE.VIEW.ASYNC.S ;  /* 0x00000000000073c6 */ /* 0x000e760000000000 */
[----:B-1----:R2:W1:Y:S01]  /*0ce0*/  SYNCS.EXCH.64 URZ, [UR4+0x270], UR6 ;  /* 0x0002700604ff75b2 */ /* 0x0024620008000100 */
[----:B------:R2:W1:Y:S02]  /*0cf0*/  SYNCS.EXCH.64 URZ, [UR4+0x278], UR6 ;  /* 0x0002780604ff75b2 */ /* 0x0004640008000100 */
[----:B--2---:R-:W-:Y:S01]  /*0d00*/  NOP ;  /* 0x0000000000007918 */ /* 0x004fe20000000000 */
.L_x_12:
[----:B------:R-:W2:Y:S01]  /*0d10*/  SHFL.IDX PT, R2, R122, RZ, 0x1f ;  /* 0x00001fff7a027589 */ /* 0x000ea200000e0000 */
[----:B------:R-:W-:Y:S01]  /*0d20*/  NOP ;  /* 0x0000000000007918 */ /* 0x000fe20000000000 */
[----:B--2---:R-:W-:-:S13]  /*0d30*/  ISETP.NE.AND P0, PT, R2, 0x4, PT ;  /* 0x000000040200780c */ /* 0x004fda0003f05270 */
[----:B------:R-:W-:Y:S05]  /*0d40*/  @P0 BRA `(.L_x_13) ;  /* 0x00000000004c0947 */ /* 0x000fea0003800000 */
[----:B-1----:R-:W1:Y:S01]  /*0d50*/  S2UR UR4, SR_CgaCtaId ;  /* 0x00000000000479c3 */ /* 0x002e620000008800 */
[----:B------:R-:W-:Y:S01]  /*0d60*/  UMOV UR6, 0x1e0 ;  /* 0x000001e000067882 */ /* 0x000fe20000000000 */
[----:B------:R-:W-:Y:S01]  /*0d70*/  UMOV UR5, 0x400 ;  /* 0x0000040000057882 */ /* 0x000fe20000000000 */
[----:B------:R-:W-:Y:S01]  /*0d80*/  USEL UR6, UR6, 0x1a0, UP3 ;  /* 0x000001a006067887 */ /* 0x000fe20009800000 */
[----:B------:R-:W-:Y:S01]  /*0d90*/  UMOV UR8, 0x1 ;  /* 0x0000000100087882 */ /* 0x000fe20000000000 */
[----:B------:R-:W-:Y:S01]  /*0da0*/  ELECT P0, URZ, PT ;  /* 0x0000000000ff782f */ /* 0x000fe20003800000 */
        /* <DEDUP_REMOVED lines=8> */
[----:B-1----:R2:W1:Y:S01]  /*0e30*/  SYNCS.EXCH.64 URZ, [UR4+0x280], UR8 ;  /* 0x0002800804ff75b2 */ /* 0x0024620008000100 */
[----:B------:R2:W1:Y:S01]  /*0e40*/  SYNCS.EXCH.64 URZ, [UR4+0x290], UR6 ;  /* 0x0002900604ff75b2 */ /* 0x0004620008000100 */
[----:B------:R2:W1:Y:S01]  /*0e50*/  SYNCS.EXCH.64 URZ, [UR4+0x288], UR8 ;  /* 0x0002880804ff75b2 */ /* 0x0004620008000100 */
[----:B------:R2:W1:Y:S02]  /*0e60*/  SYNCS.EXCH.64 URZ, [UR4+0x298], UR6 ;  /* 0x0002980604ff75b2 */ /* 0x0004640008000100 */
[----:B--2---:R-:W-:Y:S01]  /*0e70*/  NOP ;  /* 0x0000000000007918 */ /* 0x004fe20000000000 */
.L_x_13:
[----:B------:R-:W2:Y:S01]  /*0e80*/  SHFL.IDX PT, R2, R122, RZ, 0x1f ;  /* 0x00001fff7a027589 */ /* 0x000ea200000e0000 */
[----:B------:R-:W-:Y:S01]  /*0e90*/  NOP ;  /* 0x0000000000007918 */ /* 0x000fe20000000000 */
[----:B--2---:R-:W-:-:S13]  /*0ea0*/  ISETP.NE.AND P0, PT, R2, 0x5, PT ;  /* 0x000000050200780c */ /* 0x004fda0003f05270 */
[----:B------:R-:W-:Y:S05]  /*0eb0*/  @P0 BRA `(.L_x_14) ;  /* 0x0000000000580947 */ /* 0x000fea0003800000 */
[----:B-1----:R-:W1:Y:S01]  /*0ec0*/  S2UR UR4, SR_CgaCtaId ;  /* 0x00000000000479c3 */ /* 0x002e620000008800 */
        /* <DEDUP_REMOVED lines=12> */
[----:B-1----:R2:W1:Y:S01]  /*0f90*/  SYNCS.EXCH.64 URZ, [UR4+0x2a0], UR8 ;  /* 0x0002a00804ff75b2 */ /* 0x0024620008000100 */
[----:B------:R2:W1:Y:S01]  /*0fa0*/  SYNCS.EXCH.64 URZ, [UR4+0x2c0], UR6 ;  /* 0x0002c00604ff75b2 */ /* 0x0004620008000100 */
[----:B------:R2:W1:Y:S01]  /*0fb0*/  SYNCS.EXCH.64 URZ, [UR4+0x2a8], UR8 ;  /* 0x0002a80804ff75b2 */ /* 0x0004620008000100 */
[----:B------:R2:W1:Y:S01]  /*0fc0*/  SYNCS.EXCH.64 URZ, [UR4+0x2c8], UR6 ;  /* 0x0002c80604ff75b2 */ /* 0x0004620008000100 */
[----:B------:R2:W1:Y:S01]  /*0fd0*/  SYNCS.EXCH.64 URZ, [UR4+0x2b0], UR8 ;  /* 0x0002b00804ff75b2 */ /* 0x0004620008000100 */
[----:B------:R2:W1:Y:S01]  /*0fe0*/  SYNCS.EXCH.64 URZ, [UR4+0x2d0], UR6 ;  /* 0x0002d00604ff75b2 */ /* 0x0004620008000100 */
[----:B------:R2:W1:Y:S01]  /*0ff0*/  SYNCS.EXCH.64 URZ, [UR4+0x2b8], UR8 ;  /* 0x0002b80804ff75b2 */ /* 0x0004620008000100 */
[----:B------:R2:W1:Y:S02]  /*1000*/  SYNCS.EXCH.64 URZ, [UR4+0x2d8], UR6 ;  /* 0x0002d80604ff75b2 */ /* 0x0004640008000100 */
[----:B--2---:R-:W-:Y:S01]  /*1010*/  NOP ;  /* 0x0000000000007918 */ /* 0x004fe20000000000 */
.L_x_14:
[----:B------:R-:W2:Y:S01]  /*1020*/  SHFL.IDX PT, R2, R122, RZ, 0x1f ;  /* 0x00001fff7a027589 */ /* 0x000ea200000e0000 */
[----:B------:R-:W-:Y:S01]  /*1030*/  NOP ;  /* 0x0000000000007918 */ /* 0x000fe20000000000 */
[----:B--2---:R-:W-:-:S13]  /*1040*/  ISETP.NE.AND P0, PT, R2, 0x3, PT ;  /* 0x000000030200780c */ /* 0x004fda0003f05270 */
[----:B------:R-:W-:Y:S05]  /*1050*/  @P0 BRA `(.L_x_15) ;  /* 0x0000000000380947 */ /* 0x000fea0003800000 */
[----:B------:R-:W2:Y:S01]  /*1060*/  S2UR UR5, SR_CgaCtaId ;  /* 0x00000000000579c3 */ /* 0x000ea20000008800 */
[----:B-1----:R-:W-:Y:S01]  /*1070*/  UMOV UR4, 0x400 ;  /* 0x0000040000047882 */ /* 0x002fe20000000000 */
[----:B------:R-:W-:Y:S01]  /*1080*/  UMOV UR6, 0x20 ;  /* 0x0000002000067882 */ /* 0x000fe20000000000 */
[----:B------:R-:W-:Y:S01]  /*1090*/  ELECT P0, URZ, PT ;  /* 0x0000000000ff782f */ /* 0x000fe20003800000 */
[----:B------:R-:W-:-:S04]  /*10a0*/  UIADD3 UR6, UPT, UPT, -UR6, 0x100000, URZ ;  /* 0x0010000006067890 */ /* 0x000fc8000fffe1ff */
[----:B------:R-:W-:Y:S02]  /*10b0*/  USHF.L.U32 UR7, UR6, 0xb, URZ ;  /* 0x0000000b06077899 */ /* 0x000fe400080006ff */
[----:B------:R-:W-:Y:S02]  /*10c0*/  USHF.L.U32 UR6, UR6, 0x1, URZ ;  /* 0x0000000106067899 */ /* 0x000fe400080006ff */
[----:B--2---:R-:W-:Y:S01]  /*10d0*/  ULEA UR4, UR5, UR4, 0x18 ;  /* 0x0000000405047291 */ /* 0x004fe2000f8ec0ff */
[----:B------:R-:W1:Y:S11]  /*10e0*/  FENCE.VIEW.ASYNC.S ;  /* 0x00000000000073c6 */ /* 0x000e760000000000 */
[----:B-1----:R2:W1:Y:S01]  /*10f0*/  SYNCS.EXCH.64 URZ, [UR4+0x2e0], UR6 ;  /* 0x0002e00604ff75b2 */ /* 0x0024620008000100 */
[----:B------:R2:W1:Y:S01]  /*1100*/  SYNCS.EXCH.64 URZ, [UR4+0x2f0], UR6 ;  /* 0x0002f00604ff75b2 */ /* 0x0004620008000100 */
[----:B------:R2:W1:Y:S01]  /*1110*/  SYNCS.EXCH.64 URZ, [UR4+0x2e8], UR6 ;  /* 0x0002e80604ff75b2 */ /* 0x0004620008000100 */
[----:B------:R2:W1:Y:S02]  /*1120*/  SYNCS.EXCH.64 URZ, [UR4+0x2f8], UR6 ;  /* 0x0002f80604ff75b2 */ /* 0x0004640008000100 */
[----:B--2---:R-:W-:Y:S01]  /*1130*/  NOP ;  /* 0x0000000000007918 */ /* 0x004fe20000000000 */
.L_x_15:
[----:B-1----:R-:W1:Y:S01]  /*1140*/  LDCU UR4, c[0x0][0x36c] ;  /* 0x00006d80ff0477ac */ /* 0x002e620008000800 */
[----:B------:R-:W-:Y:S01]  /*1150*/  ISETP.NE.OR P3, PT, R0, 0x2, !P3 ;  /* 0x000000020000780c */ /* 0x000fe20005f65670 */
[----:B------:R-:W-:Y:S01]  /*1160*/  NOP ;  /* 0x0000000000007918 */ /* 0x000fe20000000000 */
[----:B------:R-:W-:Y:S01]  /*1170*/  LOP3.LUT R0, R128, 0x1f, RZ, 0xc0, !PT ;  /* 0x0000001f80007812 */ /* 0x000fe200078ec0ff */
[----:B------:R-:W-:Y:S02]  /*1180*/  UISETP.NE.AND UP4, UPT, UR20, 0x2, UPT ;  /* 0x000000021400788c */ /* 0x000fe4000bf85270 */
[----:B------:R-:W-:Y:S02]  /*1190*/  UISETP.NE.AND UP5, UPT, UR20, URZ, UPT ;  /* 0x000000ff1400728c */ /* 0x000fe4000bfa5270 */
[----:B-1----:R-:W-:-:S09]  /*11a0*/  UISETP.EQ.U32.AND UP6, UPT, UR4, 0x1, UPT ;  /* 0x000000010400788c */ /* 0x002fd2000bfc2070 */
[----:B------:R-:W-:Y:S05]  /*11b0*/  BRA.U !UP6, `(.L_x_16) ;  /* 0x000000010e087547 */ /* 0x000fea000b800000 */
[----:B----4-:R-:W-:Y:S01]  /*11c0*/  UCGABAR_ARV ;  /* 0x00000000000079c7 */ /* 0x010fe20008000000 */
[----:B------:R-:W-:Y:S05]  /*11d0*/  BRA `(.L_x_17) ;  /* 0x0000000000047947 */ /* 0x000fea0003800000 */
.L_x_16:
[----:B----4-:R-:W-:Y:S01]  /*11e0*/  NOP ;  /* 0x0000000000007918 */ /* 0x010fe20000000000 */
.L_x_17:
[----:B------:R-:W1:Y:S01]  /*11f0*/  S2UR UR48, SR_CTAID.X ;  /* 0x00000000003079c3 */ /* 0x000e620000002500 */
[----:B------:R-:W-:-:S05]  /*1200*/  CS2R.32 R123, SR_CgaSize ;  /* 0x00000000007b7805 */ /* 0x000fca0000008a00 */
[----:B------:R-:W-:-:S05]  /*1210*/  IMAD R123, R123, -0xa0, RZ ;  /* 0xffffff607b7b7824 */ /* 0x000fca00078e02ff */
[----:B------:R-:W-:-:S14]  /*1220*/  R2UR UR5, R123 ;  /* 0x000000007b0572ca */ /* 0x000fdc00000e0000 */
[----:B------:R-:W2:Y:S01]  /*1230*/  LDCU UR5, c[0x0][UR5+0x2b0] ;  /* 0x00005600050577ac */ /* 0x000ea20008000800 */
[----:B------:R-:W-:-:S05]  /*1240*/  CS2R.32 R123, SR_CgaSize ;  /* 0x00000000007b7805 */ /* 0x000fca0000008a00 */
[----:B------:R-:W-:-:S05]  /*1250*/  IMAD R123, R123, -0xa0, RZ ;  /* 0xffffff607b7b7824 */ /* 0x000fca00078e02ff */
[----:B------:R-:W-:-:S14]  /*1260*/  R2UR UR4, R123 ;  /* 0x000000007b0472ca */ /* 0x000fdc00000e0000 */
[----:B------:R-:W4:Y:S01]  /*1270*/  LDCU UR4, c[0x0][UR4+0x2b4] ;  /* 0x00005680040477ac */ /* 0x000f220008000800 */
[----:B------:R-:W3:Y:S01]  /*1280*/  S2UR UR49, SR_CTAID.Y ;  /* 0x00000000003179c3 */ /* 0x000ee20000002600 */
[----:B------:R-:W-:-:S05]  /*1290*/  CS2R.32 R123, SR_CgaSize ;  /* 0x00000000007b7805 */ /* 0x000fca0000008a00 */
[----:B------:R-:W-:-:S05]  /*12a0*/  IMAD R123, R123, -0xa0, RZ ;  /* 0xffffff607b7b7824 */ /* 0x000fca00078e02ff */
[----:B------:R-:W-:-:S14]  /*12b0*/  R2UR UR8, R123 ;  /* 0x000000007b0872ca */ /* 0x000fdc00000e0000 */
[----:B------:R-:W4:Y:S01]  /*12c0*/  LDCU UR8, c[0x0][UR8+0x2a0] ;  /* 0x00005400080877ac */ /* 0x000f220008000800 */
[----:B------:R-:W-:-:S05]  /*12d0*/  CS2R.32 R123, SR_CgaSize ;  /* 0x00000000007b7805 */ /* 0x000fca0000008a00 */
[----:B------:R-:W-:-:S05]  /*12e0*/  IMAD R123, R123, -0xa0, RZ ;  /* 0xffffff607b7b7824 */ /* 0x000fca00078e02ff */
[----:B------:R-:W-:-:S14]  /*12f0*/  R2UR UR63, R123 ;  /* 0x000000007b3f72ca */ /* 0x000fdc00000e0000 */
[----:B------:R-:W4:Y:S01]  /*1300*/  LDCU UR63, c[0x0][UR63+0x2a4] ;  /* 0x000054803f3f77ac */ /* 0x000f220008000800 */
[----:B------:R-:W4:Y:S01]  /*1310*/  S2UR UR6, SR_CgaCtaId ;  /* 0x00000000000679c3 */ /* 0x000f220000008800 */
[----:B------:R-:W4:Y:S01]  /*1320*/  LDCU UR21, c[0x0][0xb24] ;  /* 0x00016480ff1577ac */ /* 0x000f220008000800 */
[----:B------:R-:W4:Y:S01]  /*1330*/  LDCU UR41, c[0x0][0xb24] ;  /* 0x00016480ff2977ac */ /* 0x000f220008000800 */
[----:B-1----:R-:W-:Y:S01]  /*1340*/  I2FP.F32.U32 R3, UR48 ;  /* 0x0000003000037c45 */ /* 0x002fe20008201000 */
[----:B------:R-:W1:Y:S04]  /*1350*/  LDCU UR23, c[0x0][0xb30] ;  /* 0x00016600ff1777ac */ /* 0x000e680008000800 */
[----:B--2---:R-:W-:Y:S01]  /*1360*/  FMUL R3, R3, UR5 ;  /* 0x0000000503037c20 */ /* 0x004fe20008400000 */
[----:B---3--:R-:W-:-:S05]  /*1370*/  I2FP.F32.U32 R2, UR49 ;  /* 0x0000003100027c45 */ /* 0x008fca0008201000 */
[----:B------:R-:W2:Y:S01]  /*1380*/  F2I.U32.TRUNC.NTZ R3, R3 ;  /* 0x0000000300037305 */ /* 0x000ea2000020f000 */
[----:B----4-:R-:W-:Y:S01]  /*1390*/  FMUL R2, R2, UR4 ;  /* 0x0000000402027c20 */ /* 0x010fe20008400000 */
[----:B------:R-:W-:-:S06]  /*13a0*/  ULOP3.LUT UR4, UR6, 0x1, URZ, 0xc0, !UPT ;  /* 0x0000000106047892 */ /* 0x000fcc000f8ec0ff */
[----:B------:R-:W3:Y:S01]  /*13b0*/  F2I.U32.TRUNC.NTZ R2, R2 ;  /* 0x0000000200027305 */ /* 0x000ee2000020f000 */
[----:B------:R-:W-:-:S04]  /*13c0*/  UISETP.NE.U32.AND UP0, UPT, UR4, 0x1, UPT ;  /* 0x000000010400788c */ /* 0x000fc8000bf05070 */
[----:B------:R-:W-:Y:S01]  /*13d0*/  USEL UR4, URZ, 0x700, UP0 ;  /* 0x00000700ff047887 */ /* 0x000fe20008000000 */
[----:B--2---:R-:W-:Y:S02]  /*13e0*/  R2UR UR5, R3 ;  /* 0x00000000030572ca */ /* 0x004fe400000e0000 */
[----:B---3--:R-:W-:Y:S02]  /*13f0*/  R2UR UR7, R2 ;  /* 0x00000000020772ca */ /* 0x008fe400000e0000 */
[----:B------:R-:W-:-:S09]  /*1400*/  PRMT R2, RZ, 0x7610, R2 ;  /* 0x00007610ff027816 */ /* 0x000fd20000000002 */
[----:B------:R-:W-:-:S04]  /*1410*/  UIADD3 UR6, UPT, UPT, -UR5, URZ, URZ ;  /* 0x000000ff05067290 */ /* 0x000fc8000fffe1ff */
[----:B------:R-:W-:Y:S02]  /*1420*/  UIMAD UR6, UR8, UR6, UR48 ;  /* 0x00000006080672a4 */ /* 0x000fe4000f8e0230 */
[----:B------:R-:W-:-:S04]  /*1430*/  UIADD3 UR5, UPT, UPT, -UR7, URZ, URZ ;  /* 0x000000ff07057290 */ /* 0x000fc8000fffe1ff */
[----:B------:R-:W-:Y:S01]  /*1440*/  IMAD.U32 R123, RZ, RZ, UR6 ;  /* 0x00000006ff7b7e24 */ /* 0x000fe2000f8e00ff */
[----:B------:R-:W-:Y:S01]  /*1450*/  UIMAD UR63, UR63, UR5, UR49 ;  /* 0x000000053f3f72a4 */ /* 0x000fe2000f8e0231 */
[----:B-1----:R-:W-:Y:S11]  /*1460*/  BRA.U UP5, `(.L_x_18) ;  /* 0x0000000105287547 */ /* 0x002ff6000b800000 */
[----:B------:R-:W-:Y:S01]  /*1470*/  R2UR UR7, R123 ;  /* 0x000000007b0772ca */ /* 0x000fe200000e0000 */
[----:B------:R-:W-:-:S12]  /*1480*/  UISETP.NE.AND UP0, UPT, UR63, URZ, UPT ;  /* 0x000000ff3f00728c */ /* 0x000fd8000bf05270 */
[----:B------:R-:W-:-:S04]  /*1490*/  UISETP.EQ.OR UP0, UPT, UR7, URZ, !UP0 ;  /* 0x000000ff0700728c */ /* 0x000fc8000c702670 */
[----:B------:R-:W-:Y:S02]  /*14a0*/  USEL UR6, URZ, 0x1, !UP0 ;  /* 0x00000001ff067887 */ /* 0x000fe4000c000000 */
[----:B------:R-:W-:-:S04]  /*14b0*/  UISETP.NE.AND UP0, UPT, UR63, URZ, UPT ;  /* 0x000000ff3f00728c */ /* 0x000fc8000bf05270 */
[----:B------:R-:W-:Y:S02]  /*14c0*/  USEL UR5, URZ, 0x2, UP0 ;  /* 0x00000002ff057887 */ /* 0x000fe40008000000 */
[----:B------:R-:W-:-:S04]  /*14d0*/  UISETP.NE.AND UP0, UPT, UR7, 0x1, UPT ;  /* 0x000000010700788c */ /* 0x000fc8000bf05270 */
[----:B------:R-:W-:-:S04]  /*14e0*/  USEL UR5, UR5, 0x2, UP0 ;  /* 0x0000000205057887 */ /* 0x000fc80008000000 */
[----:B------:R-:W-:-:S06]  /*14f0*/  UIADD3 UR5, UPT, UPT, UR6, UR5, URZ ;  /* 0x0000000506057290 */ /* 0x000fcc000fffe0ff */
[----:B------:R-:W-:-:S07]  /*1500*/  MOV R2, UR5 ;  /* 0x0000000500027c02 */ /* 0x000fce0008000f00 */
.L_x_18:
[----:B------:R-:W1:Y:S01]  /*1510*/  S2UR UR36, SR_CTAID.Z ;  /* 0x00000000002479c3 */ /* 0x000e620000002700 */
[----:B------:R-:W-:-:S09]  /*1520*/  UISETP.GE.AND UP0, UPT, UR21, 0x1, UPT ;  /* 0x000000011500788c */ /* 0x000fd2000bf06270 */
[----:B------:R-:W-:Y:S05]  /*1530*/  BRA.U !UP0, `(.L_x_19) ;  /* 0x0000000108d07547 */ /* 0x000fea000b800000 */
[----:B------:R-:W2:Y:S01]  /*1540*/  LDCU.128 UR12, c[0x0][0xb10] ;  /* 0x00016200ff0c77ac */ /* 0x000ea20008000c00 */
[----:B------:R-:W3:Y:S01]  /*1550*/  LDCU UR22, c[0x0][0xb0c] ;  /* 0x00016180ff1677ac */ /* 0x000ee20008000800 */
[----:B------:R-:W4:Y:S01]  /*1560*/  LDCU UR7, c[0x0][0x370] ;  /* 0x00006e00ff0777ac */ /* 0x000f220008000800 */
[----:B------:R-:W1:Y:S01]  /*1570*/  LDCU UR8, c[0x0][0x374] ;  /* 0x00006e80ff0877ac */ /* 0x000e620008000800 */
[----:B------:R-:W1:Y:S01]  /*1580*/  LDCU UR9, c[0x0][0xb20] ;  /* 0x00016400ff0977ac */ /* 0x000e620008000800 */
[----:B--2---:R-:W-:Y:S02]  /*1590*/  UIMAD.WIDE.U32 UR10, UR48, UR12, URZ ;  /* 0x0000000c300a72a5 */ /* 0x004fe4000f8e00ff */
[----:B---3--:R-:W-:Y:S02]  /*15a0*/  UISETP.NE.AND UP0, UPT, UR22, 0x1, UPT ;  /* 0x000000011600788c */ /* 0x008fe4000bf05270 */
[----:B------:R-:W-:Y:S02]  /*15b0*/  UIMAD.WIDE.U32 UR16, UR49, UR15, URZ ;  /* 0x0000000f311072a5 */ /* 0x000fe4000f8e00ff */
[----:B----4-:R-:W-:Y:S01]  /*15c0*/  UIMAD.WIDE.U32 UR18, UR7, UR12, URZ ;  /* 0x0000000c071272a5 */ /* 0x010fe2000f8e00ff */
[----:B------:R-:W-:Y:S01]  /*15d0*/  UMOV UR6, UR11 ;  /* 0x0000000b00067c82 */ /* 0x000fe20008000000 */
[----:B------:R-:W-:-:S02]  /*15e0*/  UISETP.NE.AND UP1, UPT, UR21, 0x1, UPT ;  /* 0x000000011500788c */ /* 0x000fc4000bf25270 */
[----:B------:R-:W-:Y:S01]  /*15f0*/  USHF.R.U32.HI UR6, URZ, UR13, UR6 ;  /* 0x0000000dff067299 */ /* 0x000fe20008011606 */
[----:B------:R-:W2:Y:S02]  /*1600*/  LDCU.64 UR10, c[0x0][0xb28] ;  /* 0x00016500ff0a77ac */ /* 0x000ea40008000a00 */
[----:B------:R-:W-:Y:S01]  /*1610*/  UMOV UR18, UR19 ;  /* 0x0000001300127c82 */ /* 0x000fe20008000000 */
[----:B------:R-:W-:Y:S02]  /*1620*/  USEL UR6, UR48, UR6, !UP0 ;  /* 0x0000000630067287 */ /* 0x000fe4000c000000 */
[----:B------:R-:W-:Y:S02]  /*1630*/  @UP0 USHF.R.U32.HI UR7, URZ, UR13, UR18 ;  /* 0x0000000dff070299 */ /* 0x000fe40008011612 */
[----:B------:R-:W-:Y:S02]  /*1640*/  UISETP.NE.AND UP0, UPT, UR14, 0x1, UPT ;  /* 0x000000010e00788c */ /* 0x000fe4000bf05270 */
[----:B-1----:R-:W-:Y:S01]  /*1650*/  UIMAD.WIDE.U32 UR12, UR8, UR15, URZ ;  /* 0x0000000f080c72a5 */ /* 0x002fe2000f8e00ff */
[----:B------:R-:W-:-:S02]  /*1660*/  UMOV UR5, UR17 ;  /* 0x0000001100057c82 */ /* 0x000fc40008000000 */
[----:B------:R-:W-:-:S04]  /*1670*/  USHF.R.U32.HI UR5, URZ, UR9, UR5 ;  /* 0x00000009ff057299 */ /* 0x000fc80008011605 */
[----:B------:R-:W-:Y:S01]  /*1680*/  UMOV UR12, UR13 ;  /* 0x0000000d000c7c82 */ /* 0x000fe20008000000 */
[----:B--2---:R-:W-:Y:S02]  /*1690*/  UIMAD.WIDE.U32 UR16, UR7, UR10, URZ ;  /* 0x0000000a071072a5 */ /* 0x004fe4000f8e00ff */
[----:B------:R-:W-:Y:S02]  /*16a0*/  @UP0 USHF.R.U32.HI UR8, URZ, UR9, UR12 ;  /* 0x00000009ff080299 */ /* 0x000fe4000801160c */
[----:B------:R-:W-:Y:S02]  /*16b0*/  USEL UR5, UR49, UR5, !UP0 ;  /* 0x0000000531057287 */ /* 0x000fe4000c000000 */
[----:B------:R-:W-:Y:S01]  /*16c0*/  UIMAD.WIDE.U32 UR12, UR8, UR10, URZ ;  /* 0x0000000a080c72a5 */ /* 0x000fe2000f8e00ff */
[----:B------:R-:W-:Y:S02]  /*16d0*/  UMOV UR16, UR17 ;  /* 0x0000001100107c82 */ /* 0x000fe40008000000 */
[----:B------:R-:W-:-:S04]  /*16e0*/  @UP1 USHF.R.U32.HI UR7, URZ, UR11, UR16 ;  /* 0x0000000bff071299 */ /* 0x000fc80008011610 */
[----:B------:R-:W-:Y:S01]  /*16f0*/  UMOV UR12, UR13 ;  /* 0x0000000d000c7c82 */ /* 0x000fe20008000000 */
[----:B------:R-:W-:Y:S02]  /*1700*/  UIMAD UR9, UR7, UR21, URZ ;  /* 0x00000015070972a4 */ /* 0x000fe4000f8e02ff */
[----:B------:R-:W-:Y:S02]  /*1710*/  @UP1 USHF.R.U32.HI UR8, URZ, UR11, UR12 ;  /* 0x0000000bff081299 */ /* 0x000fe4000801160c */
[----:B------:R-:W-:Y:S02]  /*1720*/  UIMAD.WIDE.U32 UR12, UR5, UR10, URZ ;  /* 0x0000000a050c72a5 */ /* 0x000fe4000f8e00ff */
[----:B------:R-:W-:Y:S02]  /*1730*/  UIMAD UR8, UR8, UR21, URZ ;  /* 0x00000015080872a4 */ /* 0x000fe4000f8e02ff */
[----:B------:R-:W-:Y:S02]  /*1740*/  UIADD3 UR12, UPT, UPT, -UR6, URZ, URZ ;  /* 0x000000ff060c7290 */ /* 0x000fe4000fffe1ff */
[----:B------:R-:W-:-:S02]  /*1750*/  UISETP.GE.AND UP0, UPT, UR5, UR8, UPT ;  /* 0x000000080500728c */ /* 0x000fc4000bf06270 */
[----:B------:R-:W-:Y:S02]  /*1760*/  UIMAD UR48, UR22, UR12, UR48 ;  /* 0x0000000c163072a4 */ /* 0x000fe4000f8e0230 */
[----:B------:R-:W-:Y:S02]  /*1770*/  UISETP.GE.OR UP0, UPT, UR6, UR9, UP0 ;  /* 0x000000090600728c */ /* 0x000fe40008706670 */
[----:B------:R-:W-:-:S03]  /*1780*/  UIMAD.WIDE.U32 UR8, UR6, UR10, URZ ;  /* 0x0000000a060872a5 */ /* 0x000fc6000f8e00ff */
[----:B------:R-:W-:Y:S02]  /*1790*/  UMOV UR10, UR13 ;  /* 0x0000000d000a7c82 */ /* 0x000fe40008000000 */
[----:B------:R-:W-:-:S04]  /*17a0*/  USHF.R.U32.HI UR10, URZ, UR11, UR10 ;  /* 0x0000000bff0a7299 */ /* 0x000fc8000801160a */
[----:B------:R-:W-:Y:S02]  /*17b0*/  USEL UR8, UR5, UR10, !UP1 ;  /* 0x0000000a05087287 */ /* 0x000fe4000c800000 */
[----:B------:R-:W-:Y:S02]  /*17c0*/  @!UP0 USHF.R.U32.HI UR9, URZ, UR11, UR9 ;  /* 0x0000000bff098299 */ /* 0x000fe40008011609 */
[----:B------:R-:W-:Y:S02]  /*17d0*/  UIADD3 UR10, UPT, UPT, -UR8, URZ, URZ ;  /* 0x000000ff080a7290 */ /* 0x000fe4000fffe1ff */
[----:B------:R-:W-:Y:S02]  /*17e0*/  @!UP0 USEL UR9, UR6, UR9, !UP1 ;  /* 0x0000000906098287 */ /* 0x000fe4000c800000 */
[----:B------:R-:W-:Y:S02]  /*17f0*/  UIMAD UR10, UR21, UR10, UR5 ;  /* 0x0000000a150a72a4 */ /* 0x000fe4000f8e0205 */
[----:B------:R-:W-:-:S02]  /*1800*/  UIADD3 UR11, UPT, UPT, -UR5, URZ, URZ ;  /* 0x000000ff050b7290 */ /* 0x000fc4000fffe1ff */
[----:B------:R-:W-:Y:S02]  /*1810*/  @!UP0 UIMAD UR7, UR10, UR7, UR9 ;  /* 0x000000070a0782a4 */ /* 0x000fe4000f8e0209 */
[----:B------:R-:W-:Y:S02]  /*1820*/  @!UP0 UIADD3 UR8, UPT, UPT, UR8, -UR9, URZ ;  /* 0x8000000908088290 */ /* 0x000fe4000fffe0ff */
[----:B------:R-:W-:Y:S02]  /*1830*/  UIMAD UR11, UR14, UR11, UR49 ;  /* 0x0000000b0e0b72a4 */ /* 0x000fe4000f8e0231 */
[----:B------:R-:W-:-:S03]  /*1840*/  @!UP0 UIMAD UR5, UR8, UR21, UR6 ;  /* 0x00000015080582a4 */ /* 0x000fc6000f8e0206 */
[----:B------:R-:W-:Y:S01]  /*1850*/  @!UP0 UMOV UR6, UR7 ;  /* 0x0000000700068c82 */ /* 0x000fe20008000000 */
[----:B------:R-:W-:Y:S02]  /*1860*/  UIMAD UR49, UR5, UR14, UR11 ;  /* 0x0000000e053172a4 */ /* 0x000fe4000f8e020b */
[----:B------:R-:W-:-:S12]  /*1870*/  UIMAD UR48, UR6, UR22, UR48 ;  /* 0x00000016063072a4 */ /* 0x000fd8000f8e0230 */
.L_x_19:
[----:B------:R-:W-:-:S09]  /*1880*/  UISETP.NE.AND UP0, UPT, UR23, 0x1, UPT ;  /* 0x000000011700788c */ /* 0x000fd2000bf05270 */
[----:B------:R-:W-:Y:S05]  /*1890*/  BRA.U UP0, `(.L_x_20) ;  /* 0x0000000100447547 */ /* 0x000fea000b800000 */
[----:B------:R-:W2:Y:S01]  /*18a0*/  LDCU.128 UR12, c[0x0][0xb10] ;  /* 0x00016200ff0c77ac */ /* 0x000ea20008000c00 */
[----:B------:R-:W3:Y:S01]  /*18b0*/  LDCU UR10, c[0x0][0xb0c] ;  /* 0x00016180ff0a77ac */ /* 0x000ee20008000800 */
[----:B------:R-:W4:Y:S01]  /*18c0*/  LDCU UR11, c[0x0][0xb20] ;  /* 0x00016400ff0b77ac */ /* 0x000f220008000800 */
[----:B--2---:R-:W-:Y:S02]  /*18d0*/  UIMAD.WIDE.U32 UR6, UR48, UR12, URZ ;  /* 0x0000000c300672a5 */ /* 0x004fe4000f8e00ff */
[----:B------:R-:W-:Y:S02]  /*18e0*/  UIMAD.WIDE.U32 UR8, UR49, UR15, URZ ;  /* 0x0000000f310872a5 */ /* 0x000fe4000f8e00ff */
[----:B---3--:R-:W-:-:S03]  /*18f0*/  UISETP.NE.AND UP0, UPT, UR10, 0x1, UPT ;  /* 0x000000010a00788c */ /* 0x008fc6000bf05270 */
[----:B------:R-:W-:Y:S02]  /*1900*/  UMOV UR6, UR7 ;  /* 0x0000000700067c82 */ /* 0x000fe40008000000 */
[----:B------:R-:W-:Y:S01]  /*1910*/  USHF.R.U32.HI UR6, URZ, UR13, UR6 ;  /* 0x0000000dff067299 */ /* 0x000fe20008011606 */
[----:B------:R-:W-:-:S03]  /*1920*/  UMOV UR5, UR9 ;  /* 0x0000000900057c82 */ /* 0x000fc60008000000 */
[----:B------:R-:W-:Y:S02]  /*1930*/  USEL UR6, UR48, UR6, !UP0 ;  /* 0x0000000630067287 */ /* 0x000fe4000c000000 */
[----:B------:R-:W-:Y:S02]  /*1940*/  UISETP.NE.AND UP0, UPT, UR14, 0x1, UPT ;  /* 0x000000010e00788c */ /* 0x000fe4000bf05270 */
[----:B----4-:R-:W-:-:S04]  /*1950*/  USHF.R.U32.HI UR5, URZ, UR11, UR5 ;  /* 0x0000000bff057299 */ /* 0x010fc80008011605 */
[----:B------:R-:W-:-:S04]  /*1960*/  USEL UR5, UR49, UR5, !UP0 ;  /* 0x0000000531057287 */ /* 0x000fc8000c000000 */
[----:B------:R-:W-:Y:S02]  /*1970*/  UIADD3 UR7, UPT, UPT, UR6, -UR5, URZ ;  /* 0x8000000506077290 */ /* 0x000fe4000fffe0ff */
[----:B------:R-:W-:Y:S02]  /*1980*/  UIADD3 UR5, UPT, UPT, -UR6, UR5, URZ ;  /* 0x0000000506057290 */ /* 0x000fe4000fffe1ff */
[----:B------:R-:W-:Y:S02]  /*1990*/  UIMAD UR49, UR7, UR14, UR49 ;  /* 0x0000000e073172a4 */ /* 0x000fe4000f8e0231 */
[----:B------:R-:W-:-:S12]  /*19a0*/  UIMAD UR48, UR5, UR10, UR48 ;  /* 0x0000000a053072a4 */ /* 0x000fd8000f8e0230 */
.L_x_20:
[----:B------:R-:W-:Y:S01]  /*19b0*/  UISETP.NE.AND UP0, UPT, UR20, 0x2, UPT ;  /* 0x000000021400788c */ /* 0x000fe2000bf05270 */
[----:B------:R-:W-:Y:S09]  /*19c0*/  BRA.U !UP6, `(.L_x_21) ;  /* 0x000000010e0c7547 */ /* 0x000ff2000b800000 */
[----:B------:R-:W-:Y:S01]  /*19d0*/  UCGABAR_WAIT ;  /* 0x0000000000007dc7 */ /* 0x000fe20008000000 */
[----:B------:R-:W-:Y:S01]  /*19e0*/  CCTL.IVALL ;  /* 0x00000000ff00798f */ /* 0x000fe20002000000 */
[----:B------:R-:W-:Y:S05]  /*19f0*/  BRA `(.L_x_22) ;  /* 0x0000000000047947 */ /* 0x000fea0003800000 */
.L_x_21:
[----:B------:R-:W-:Y:S06]  /*1a00*/  BAR.SYNC.DEFER_BLOCKING 0x0 ;  /* 0x0000000000007b1d */ /* 0x000fec0000010000 */
.L_x_22:
[----:B------:R-:W-:Y:S05]  /*1a10*/  BRA.U UP0, `(.L_x_23) ;  /* 0x0000002500847547 */ /* 0x000fea000b800000 */
[----:B------:R-:W2:Y:S01]  /*1a20*/  LDCU UR7, c[0x0][0x38c] ;  /* 0x00007180ff0777ac */ /* 0x000ea20008000800 */
[----:B------:R-:W3:Y:S01]  /*1a30*/  S2UR UR9, SR_CgaCtaId ;  /* 0x00000000000979c3 */ /* 0x000ee20000008800 */
[----:B------:R-:W-:Y:S01]  /*1a40*/  PLOP3.LUT P1, PT, PT, PT, UP3, 0x80, 0x8 ;  /* 0x000000000008781c */ /* 0x000fe20003f2f038 */
[----:B------:R-:W-:Y:S01]  /*1a50*/  IMAD.MOV.U32 R12, RZ, RZ, 0x1 ;  /* 0x00000001ff0c7424 */ /* 0x000fe200078e00ff */
[----:B------:R-:W-:Y:S01]  /*1a60*/  UMOV UR8, 0x400 ;  /* 0x0000040000087882 */ /* 0x000fe20000000000 */
[----:B------:R-:W-:Y:S01]  /*1a70*/  UISETP.NE.AND UP1, UPT, UR20, URZ, UPT ;  /* 0x000000ff1400728c */ /* 0x000fe2000bf25270 */
[----:B------:R-:W-:Y:S01]  /*1a80*/  ISETP.EQ.OR P2, PT, R0, RZ, P3 ;  /* 0x000000ff0000720c */ /* 0x000fe20001f42670 */
[----:B------:R-:W-:Y:S01]  /*1a90*/  USEL UR26, URZ, 0x1, UP4 ;  /* 0x00000001ff1a7887 */ /* 0x000fe2000a000000 */
[----:B------:R-:W-:Y:S02]  /*1aa0*/  PLOP3.LUT P1, PT, P1, PT, PT, 0x8, 0x80 ;  /* 0x000000000080781c */ /* 0x000fe40000f2e170 */
[----:B------:R-:W-:Y:S01]  /*1ab0*/  CS2R R10, SRZ ;  /* 0x00000000000a7805 */ /* 0x000fe2000001ff00 */
[----:B------:R-:W-:Y:S01]  /*1ac0*/  IMAD.MOV.U32 R9, RZ, RZ, RZ ;  /* 0x000000ffff097224 */ /* 0x000fe200078e00ff */
[----:B------:R-:W4:Y:S01]  /*1ad0*/  LDCU UR40, c[0x0][0x370] ;  /* 0x00006e00ff2877ac */ /* 0x000f220008000800 */
[----:B------:R-:W-:Y:S01]  /*1ae0*/  IMAD.MOV.U32 R8, RZ, RZ, 0x1 ;  /* 0x00000001ff087424 */ /* 0x000fe200078e00ff */
[----:B------:R-:W1:Y:S01]  /*1af0*/  LDCU.64 UR28, c[0x0][0x348] ;  /* 0x00006900ff1c77ac */ /* 0x000e620008000a00 */
[----:B--2---:R-:W-:-:S02]  /*1b00*/  UIADD3 UR6, UPT, UPT, UR7, 0x1f, URZ ;  /* 0x0000001f07067890 */ /* 0x004fc4000fffe0ff */
[----:B------:R-:W-:Y:S02]  /*1b10*/  USHF.R.U32.HI UR45, URZ, 0x5, UR4 ;  /* 0x00000005ff2d7899 */ /* 0x000fe40008011604 */
[----:B------:R-:W-:Y:S02]  /*1b20*/  USHF.R.S32.HI UR5, URZ, 0x1f, UR6 ;  /* 0x0000001fff057899 */ /* 0x000fe40008011406 */
[----:B------:R-:W-:Y:S02]  /*1b30*/  UIADD3 UR46, UPT, UPT, UR7, 0x3e, URZ ;  /* 0x0000003e072e7890 */ /* 0x000fe4000fffe0ff */
[----:B------:R-:W-:Y:S02]  /*1b40*/  ULEA.HI UR5, UR5, UR6, URZ, 0x5 ;  /* 0x0000000605057291 */ /* 0x000fe4000f8f28ff */
[----:B---3--:R-:W-:Y:S02]  /*1b50*/  ULEA UR6, UR9, UR8, 0x18 ;  /* 0x0000000809067291 */ /* 0x008fe4000f8ec0ff */
[----:B------:R-:W-:-:S02]  /*1b60*/  USHF.R.S32.HI UR43, URZ, 0x5, UR5 ;  /* 0x00000005ff2b7899 */ /* 0x000fc40008011405 */
[----:B------:R-:W-:Y:S02]  /*1b70*/  UIADD3 UR5, UPT, UPT, UR7, -0x1, URZ ;  /* 0xffffffff07057890 */ /* 0x000fe4000fffe0ff */
[----:B------:R-:W-:Y:S02]  /*1b80*/  UISETP.LT.U32.AND UP0, UPT, UR43, 0x26, UPT ;  /* 0x000000262b00788c */ /* 0x000fe4000bf01070 */
[----:B------:R-:W-:Y:S02]  /*1b90*/  UISETP.GE.U32.AND UP2, UPT, UR5, -0x3f, UPT ;  /* 0xffffffc10500788c */ /* 0x000fe4000bf46070 */
[----:B------:R-:W-:Y:S01]  /*1ba0*/  USEL UR42, UR43, 0x26, UP0 ;  /* 0x000000262b2a7887 */ /* 0x000fe20008000000 */
[----:B------:R-:W2:Y:S03]  /*1bb0*/  LDCU UR39, c[0x0][0x374] ;  /* 0x00006e80ff2777ac */ /* 0x000ea60008000800 */
[----:B------:R-:W-:-:S02]  /*1bc0*/  UIADD3 UR21, UPT, UPT, UR42, -0x1, URZ ;  /* 0xffffffff2a157890 */ /* 0x000fc4000fffe0ff */
[----:B------:R-:W-:-:S03]  /*1bd0*/  USEL UR26, UR26, 0x2, UP1 ;  /* 0x000000021a1a7887 */ /* 0x000fc60008800000 */
[----:B------:R-:W-:Y:S02]  /*1be0*/  @UP2 UIADD3 UR21, UPT, UPT, UR42, URZ, URZ ;  /* 0x000000ff2a152290 */ /* 0x000fe4000fffe0ff */
[----:B------:R-:W-:Y:S02]  /*1bf0*/  UIADD3 UR5, UPT, UPT, UR6, 0x16c00, UR4 ;  /* 0x00016c0006057890 */ /* 0x000fe4000fffe004 */
[----:B------:R-:W-:Y:S02]  /*1c00*/  UIADD3 UR44, UPT, UPT, UR43, -UR42, URZ ;  /* 0x8000002a2b2c7290 */ /* 0x000fe4000fffe0ff */
[----:B------:R-:W-:Y:S01]  /*1c10*/  UIADD3 UR21, UPT, UPT, UR21, 0x1, URZ ;  /* 0x0000000115157890 */ /* 0x000fe2000fffe0ff */
[----:B-1--4-:R-:W-:-:S11]  /*1c20*/  UMOV UR13, URZ ;  /* 0x000000ff000d7c82 */ /* 0x012fd60008000000 */
.L_x_43:
[----:B-1----:R-:W1:Y:S02]  /*1c30*/  S2UR UR7, SR_CgaCtaId ;  /* 0x00000000000779c3 */ /* 0x002e640000008800 */
[----:B-1----:R-:W-:-:S09]  /*1c40*/  UISETP.NE.AND UP0, UPT, UR7, URZ, UPT ;  /* 0x000000ff0700728c */ /* 0x002fd2000bf05270 */
[----:B------:R-:W-:Y:S05]  /*1c50*/  BRA.U UP0, `(.L_x_24) ;  /* 0x0000000100287547 */ /* 0x000fea000b800000 */
[----:B------:R-:W-:Y:S02]  /*1c60*/  LEA R0, R9, UR6, 0x3 ;  /* 0x0000000609007c11 */ /* 0x000fe4000f8e18ff */
[----:B------:R-:W-:-:S04]  /*1c70*/  SHF.L.U32 R3, R8, 0x1f, RZ ;  /* 0x0000001f08037819 */ /* 0x000fc800000006ff */
[----:B------:R-:W1:Y:S02]  /*1c80*/  SYNCS.PHASECHK.TRANS64.TRYWAIT P0, [R0+URZ+0x2f0], R3 ;  /* 0x0002f003000075a7 */ /* 0x000e6400080011ff */
[----:B-1----:R-:W-:Y:S05]  /*1c90*/  @!P0 BRA `(.L_x_25) ;  /* 0x0000007000d88947 */ /* 0x002fea0003800000 */
.L_x_138:
[----:B------:R3:W-:Y:S01]  /*1ca0*/  SYNCS.ARRIVE.TRANS64.A1T0 RZ, [R0+URZ+0x2e0], RZ ;  /* 0x0002e0ff00ff79a7 */ /* 0x0007e200081000ff */
[----:B------:R-:W-:-:S05]  /*1cb0*/  VIADD R9, R9, 0x1 ;  /* 0x0000000109097836 */ /* 0x000fca0000000000 */
[----:B------:R-:W-:-:S04]  /*1cc0*/  ISETP.NE.AND P0, PT, R9, 0x2, PT ;  /* 0x000000020900780c */ /* 0x000fc80003f05270 */
[----:B-1----:R-:W-:Y:S02]  /*1cd0*/  SEL R3, RZ, 0x1, P0 ;  /* 0x00000001ff037807 */ /* 0x002fe40000000000 */
[----:B------:R-:W-:Y:S02]  /*1ce0*/  SEL R9, R9, RZ, P0 ;  /* 0x000000ff09097207 */ /* 0x000fe40000000000 */
[----:B------:R-:W-:-:S07]  /*1cf0*/  LOP3.LUT R8, R8, R3, RZ, 0x3c, !PT ;  /* 0x0000000308087212 */ /* 0x000fce00078e3cff */
.L_x_24:
[----:B------:R-:W-:Y:S01]  /*1d00*/  ULEA UR7, UR13, UR6, 0x3 ;  /* 0x000000060d077291 */ /* 0x000fe2000f8e18ff */
[----:B---3--:R-:W-:Y:S01]  /*1d10*/  SHF.L.U32 R0, R12, 0x1f, RZ ;  /* 0x0000001f0c007819 */ /* 0x008fe200000006ff */
[----:B------:R-:W-:Y:S02]  /*1d20*/  UISETP.GE.U32.AND UP0, UPT, UR46, 0x3f, UPT ;  /* 0x0000003f2e00788c */ /* 0x000fe4000bf06070 */
[----:B------:R-:W-:Y:S02]  /*1d30*/  USHF.L.U32 UR35, UR48, 0x6, URZ ;  /* 0x0000000630237899 */ /* 0x000fe400080006ff */
[----:B------:R-:W-:Y:S01]  /*1d40*/  UIMAD UR19, UR49, 0x70, UR45 ;  /* 0x00000070311378a4 */ /* 0x000fe2000f8e022d */
[----:B------:R-:W-:Y:S02]  /*1d50*/  UMOV UR14, URZ ;  /* 0x000000ff000e7c82 */ /* 0x000fe40008000000 */
[----:B------:R1:W3:Y:S02]  /*1d60*/  SYNCS.PHASECHK.TRANS64.TRYWAIT P0, [UR7+0x130], R0 ;  /* 0x00013000ff0075a7 */ /* 0x0002e40008001107 */
[----:B------:R-:W-:Y:S07]  /*1d70*/  BRA.U !UP0, `(.L_x_26) ;  /* 0x0000000108bc7547 */ /* 0x000fee000b800000 */
[----:B------:R-:W-:Y:S01]  /*1d80*/  UMOV UR9, URZ ;  /* 0x000000ff00097c82 */ /* 0x000fe20008000000 */
[----:B------:R-:W-:-:S05]  /*1d90*/  UMOV UR7, UR13 ;  /* 0x0000000d00077c82 */ /* 0x000fca0008000000 */
.L_x_32:
[----:B------:R-:W-:Y:S01]  /*1da0*/  @!P3 MOV R2, 0x1600 ;  /* 0x000016000002b802 */ /* 0x000fe20000000f00 */
[----:B------:R-:W-:Y:S01]  /*1db0*/  ULEA UR33, UR7, UR6, 0x3 ;  /* 0x0000000607217291 */ /* 0x000fe2000f8e18ff */
[----:B-1-34-:R-:W-:Y:S11]  /*1dc0*/  @P0 BRA `(.L_x_27) ;  /* 0x00000000000c0947 */ /* 0x01aff60003800000 */
[----:B------:R-:W-:Y:S04]  /*1dd0*/  SHF.L.U32 R3, R12, 0x1f, RZ ;  /* 0x0000001f0c037819 */ /* 0x000fe800000006ff */
[----:B------:R-:W3:Y:S02]  /*1de0*/  SYNCS.PHASECHK.TRANS64.TRYWAIT P0, [UR33+0x130], R3 ;  /* 0x00013003ff0075a7 */ /* 0x000ee40008001121 */
[----:B---3--:R-:W-:Y:S05]  /*1df0*/  @!P0 BRA `(.L_x_28) ;  /* 0x0000007000948947 */ /* 0x008fea0003800000 */
.L_x_27:
[----:B------:R3:W-:Y:S01]  /*1e00*/  @!P3 SYNCS.ARRIVE.TRANS64 RZ, [UR33], R2 ;  /* 0x00000002ffffb9a7 */ /* 0x0007e20008000021 */
[----:B------:R-:W-:Y:S04]  /*1e10*/  ULOP3.LUT UR8, UR26, 0x2, URZ, 0xfc, !UPT ;  /* 0x000000021a087892 */ /* 0x000fe8000f8efcff */
[----:B------:R-:W-:Y:S09]  /*1e20*/  UISETP.NE.AND UP0, UPT, UR8, 0x2, UPT ;  /* 0x000000020800788c */ /* 0x000ff2000bf05270 */
[----:B------:R-:W-:Y:S05]  /*1e30*/  BRA.U UP0, `(.L_x_29) ;  /* 0x0000000100047547 */ /* 0x000fea000b800000 */
[----:B--2---:R-:W-:Y:S05]  /*1e40*/  BPT.TRAP 0x1 ;  /* 0x000000040000795c */ /* 0x004fea0000300000 */
.L_x_29:
[----:B------:R-:W-:Y:S04]  /*1e50*/  BSSY.RECONVERGENT B0, `(.L_x_30) ;  /* 0x0000003000007945 */ /* 0x000fe80003800200 */
[----:B------:R-:W-:Y:S05]  /*1e60*/  @P2 BRA `(.L_x_31) ;  /* 0x0000000000042947 */ /* 0x000fea0003800000 */
[----:B--2---:R-:W-:Y:S05]  /*1e70*/  BPT.TRAP 0x1 ;  /* 0x000000040000795c */ /* 0x004fea0000300000 */
.L_x_31:
[----:B--2---:R-:W-:Y:S05]  /*1e80*/  BSYNC.RECONVERGENT B0 ;  /* 0x0000000000007941 */ /* 0x004fea0003800200 */
.L_x_30:
[----:B------:R-:W-:Y:S02]  /*1e90*/  UIADD3 UR8, UPT, UPT, UR7, 0x1, URZ ;  /* 0x0000000107087890 */ /* 0x000fe4000fffe0ff */
[----:B------:R-:W-:Y:S02]  /*1ea0*/  UIADD3 UR14, UP1, UPT, UR28, 0x80, URZ ;  /* 0x000000801c0e7890 */ /* 0x000fe4000ff3e0ff */
[----:B------:R-:W-:Y:S02]  /*1eb0*/  UISETP.NE.AND UP0, UPT, UR8, 0x26, UPT ;  /* 0x000000260800788c */ /* 0x000fe4000bf05270 */
[----:B------:R-:W-:Y:S02]  /*1ec0*/  ULEA UR32, UR7, UR6, 0xb ;  /* 0x0000000607207291 */ /* 0x000fe4000f8e58ff */
[----:B------:R-:W-:Y:S02]  /*1ed0*/  USEL UR10, URZ, 0x1, UP0 ;  /* 0x00000001ff0a7887 */ /* 0x000fe40008000000 */
[----:B------:R-:W-:Y:S02]  /*1ee0*/  USEL UR13, UR8, URZ, UP0 ;  /* 0x000000ff080d7287 */ /* 0x000fe40008000000 */
[----:B------:R-:W-:Y:S02]  /*1ef0*/  USHF.L.U32 UR34, UR9, 0x5, URZ ;  /* 0x0000000509227899 */ /* 0x000fe400080006ff */
[----:B------:R-:W-:Y:S01]  /*1f00*/  ULEA UR8, UR13, UR6, 0x3 ;  /* 0x000000060d087291 */ /* 0x000fe2000f8e18ff */
[----:B------:R-:W-:Y:S01]  /*1f10*/  LOP3.LUT R12, R12, UR10, RZ, 0x3c, !PT ;  /* 0x0000000a0c0c7c12 */ /* 0x000fe2000f8e3cff */
[----:B------:R-:W-:Y:S02]  /*1f20*/  UIADD3.X UR15, UPT, UPT, URZ, UR29, URZ, UP1, !UPT ;  /* 0x0000001dff0f7290 */ /* 0x000fe40008ffe4ff */
[----:B------:R-:W-:Y:S01]  /*1f30*/  UIADD3 UR32, UPT, UPT, UR32, 0x3c00, URZ ;  /* 0x00003c0020207890 */ /* 0x000fe2000fffe0ff */
[----:B-1----:R-:W-:Y:S01]  /*1f40*/  SHF.L.U32 R0, R12, 0x1f, RZ ;  /* 0x0000001f0c007819 */ /* 0x002fe200000006ff */
[----:B------:R-:W-:Y:S02]  /*1f50*/  UIMAD UR16, UR7, 0xe00, UR4 ;  /* 0x00000e00071078a4 */ /* 0x000fe4000f8e0204 */
[----:B------:R-:W-:Y:S01]  /*1f60*/  UIADD3 UR10, UP0, UPT, UR28, 0x180, URZ ;  /* 0x000001801c0a7890 */ /* 0x000fe2000ff1e0ff */
[----:B------:R4:W1:Y:S01]  /*1f70*/  SYNCS.PHASECHK.TRANS64.TRYWAIT P0, [UR8+0x130], R0 ;  /* 0x00013000ff0075a7 */ /* 0x0008620008001108 */
[----:B------:R-:W-:Y:S01]  /*1f80*/  UIADD3 UR16, UPT, UPT, UR6, 0x16c00, UR16 ;  /* 0x00016c0006107890 */ /* 0x000fe2000fffe010 */
[----:B------:R-:W-:Y:S01]  /*1f90*/  UMOV UR22, 0x0 ;  /* 0x0000000000167882 */ /* 0x000fe20000000000 */
[----:B------:R-:W-:Y:S01]  /*1fa0*/  UMOV UR23, 0x10000000 ;  /* 0x1000000000177882 */ /* 0x000fe20000000000 */
[----:B------:R-:W-:Y:S01]  /*1fb0*/  UIADD3.X UR11, UPT, UPT, URZ, UR29, URZ, UP0, !UPT ;  /* 0x0000001dff0b7290 */ /* 0x000fe200087fe4ff */
[----:B------:R2:W-:Y:S01]  /*1fc0*/  UTMALDG.3D [UR32], [UR14], desc[UR22] ;  /* 0x000016200e0075b4 */ /* 0x0005e20008011000 */
[----:B------:R-:W-:Y:S01]  /*1fd0*/  UIADD3 UR9, UPT, UPT, UR9, 0x1, URZ ;  /* 0x0000000109097890 */ /* 0x000fe2000fffe0ff */
[----:B------:R-:W-:Y:S01]  /*1fe0*/  UMOV UR7, 0x30000 ;  /* 0x0003000000077882 */ /* 0x000fe20000000000 */
[----:B------:R-:W-:Y:S01]  /*1ff0*/  UMOV UR20, UR36 ;  /* 0x0000002400147c82 */ /* 0x000fe20008000000 */
[----:B------:R-:W-:Y:S01]  /*2000*/  UMOV UR17, UR33 ;  /* 0x0000002100117c82 */ /* 0x000fe20008000000 */
[----:B------:R-:W-:Y:S01]  /*2010*/  UMOV UR18, UR34 ;  /* 0x0000002200127c82 */ /* 0x000fe20008000000 */
[----:B------:R-:W-:Y:S02]  /*2020*/  UISETP.NE.AND UP0, UPT, UR9, UR21, UPT ;  /* 0x000000150900728c */ /* 0x000fe4000bf05270 */
[----:B------:R3:W-:Y:S01]  /*2030*/  UTMALDG.3D.MULTICAST [UR16], [UR10], UR7, desc[UR22] ;  /* 0x000016100a0073b4 */ /* 0x0007e20008011807 */
[----:B--2---:R-:W-:Y:S01]  /*2040*/  UMOV UR14, UR21 ;  /* 0x00000015000e7c82 */ /* 0x004fe20008000000 */
[----:B---3--:R-:W-:Y:S05]  /*2050*/  UMOV UR7, UR13 ;  /* 0x0000000d00077c82 */ /* 0x008fea0008000000 */
[----:B------:R-:W-:Y:S05]  /*2060*/  BRA.U UP0, `(.L_x_32) ;  /* 0xfffffffd004c7547 */ /* 0x000fea000b83ffff */
.L_x_26:
[----:B------:R-:W-:Y:S01]  /*2070*/  ULEA UR7, UR13, UR6, 0x3 ;  /* 0x000000060d077291 */ /* 0x000fe2000f8e18ff */
[----:B-1--4-:R-:W-:Y:S01]  /*2080*/  SHF.L.U32 R0, R12, 0x1f, RZ ;  /* 0x0000001f0c007819 */ /* 0x012fe200000006ff */
[----:B------:R-:W-:Y:S01]  /*2090*/  @!P1 SYNCS.ARRIVE.TRANS64.A1T0 RZ, [UR6+0x278], RZ ;  /* 0x000278ffffff99a7 */ /* 0x000fe20008100006 */
[----:B------:R-:W-:-:S06]  /*20a0*/  UISETP.GT.AND UP0, UPT, UR43, UR42, UPT ;  /* 0x0000002a2b00728c */ /* 0x000fcc000bf04270 */
[----:B---3--:R1:W3:Y:S03]  /*20b0*/  SYNCS.PHASECHK.TRANS64.TRYWAIT P0, [UR7+0x130], R0 ;  /* 0x00013000ff0075a7 */ /* 0x0082e60008001107 */
[----:B------:R-:W-:Y:S05]  /*20c0*/  BRA.U !UP0, `(.L_x_33) ;  /* 0x0000000108bc7547 */ /* 0x000fea000b800000 */
[----:B------:R-:W-:Y:S01]  /*20d0*/  UIADD3 UR15, UPT, UPT, UR44, UR14, URZ ;  /* 0x0000000e2c0f7290 */ /* 0x000fe2000fffe0ff */
[----:B------:R-:W-:-:S11]  /*20e0*/  UMOV UR7, UR13 ;  /* 0x0000000d00077c82 */ /* 0x000fd60008000000 */
.L_x_39:
[----:B---3--:R-:W-:Y:S01]  /*20f0*/  @!P3 MOV R2, 0x1600 ;  /* 0x000016000002b802 */ /* 0x008fe20000000f00 */
[----:B----4-:R-:W-:Y:S01]  /*2100*/  ULEA UR9, UR7, UR6, 0x3 ;  /* 0x0000000607097291 */ /* 0x010fe2000f8e18ff */
[----:B-1-3--:R-:W-:Y:S11]  /*2110*/  @P0 BRA `(.L_x_34) ;  /* 0x00000000000c0947 */ /* 0x00aff60003800000 */
[----:B------:R-:W-:Y:S04]  /*2120*/  SHF.L.U32 R3, R12, 0x1f, RZ ;  /* 0x0000001f0c037819 */ /* 0x000fe800000006ff */
[----:B------:R-:W3:Y:S02]  /*2130*/  SYNCS.PHASECHK.TRANS64.TRYWAIT P0, [UR9+0x130], R3 ;  /* 0x00013003ff0075a7 */ /* 0x000ee40008001109 */
[----:B---3--:R-:W-:Y:S05]  /*2140*/  @!P0 BRA `(.L_x_35) ;  /* 0x0000006c00d88947 */ /* 0x008fea0003800000 */
.L_x_34:
[----:B------:R3:W-:Y:S01]  /*2150*/  @!P3 SYNCS.ARRIVE.TRANS64 RZ, [UR9], R2 ;  /* 0x00000002ffffb9a7 */ /* 0x0007e20008000009 */
[----:B------:R-:W-:Y:S04]  /*2160*/  ULOP3.LUT UR8, UR26, 0x2, URZ, 0xfc, !UPT ;  /* 0x000000021a087892 */ /* 0x000fe8000f8efcff */
[----:B------:R-:W-:Y:S09]  /*2170*/  UISETP.NE.AND UP0, UPT, UR8, 0x2, UPT ;  /* 0x000000020800788c */ /* 0x000ff2000bf05270 */
[----:B------:R-:W-:Y:S05]  /*2180*/  BRA.U UP0, `(.L_x_36) ;  /* 0x0000000100047547 */ /* 0x000fea000b800000 */
[----:B--2---:R-:W-:Y:S05]  /*2190*/  BPT.TRAP 0x1 ;  /* 0x000000040000795c */ /* 0x004fea0000300000 */
.L_x_36:
[----:B------:R-:W-:Y:S04]  /*21a0*/  BSSY.RECONVERGENT B0, `(.L_x_37) ;  /* 0x0000003000007945 */ /* 0x000fe80003800200 */
[----:B------:R-:W-:Y:S05]  /*21b0*/  @P2 BRA `(.L_x_38) ;  /* 0x0000000000042947 */ /* 0x000fea0003800000 */
[----:B--2---:R-:W-:Y:S05]  /*21c0*/  BPT.TRAP 0x1 ;  /* 0x000000040000795c */ /* 0x004fea0000300000 */
.L_x_38:
[----:B--2---:R-:W-:Y:S05]  /*21d0*/  BSYNC.RECONVERGENT B0 ;  /* 0x0000000000007941 */ /* 0x004fea0003800200 */
.L_x_37:
[----:B------:R-:W-:Y:S02]  /*21e0*/  UIADD3 UR8, UPT, UPT, UR7, 0x1, URZ ;  /* 0x0000000107087890 */ /* 0x000fe4000fffe0ff */
[----:B------:R-:W-:Y:S02]  /*21f0*/  UIADD3 UR22, UP1, UPT, UR28, 0x80, URZ ;  /* 0x000000801c167890 */ /* 0x000fe4000ff3e0ff */
[----:B------:R-:W-:Y:S02]  /*2200*/  UISETP.NE.AND UP0, UPT, UR8, 0x26, UPT ;  /* 0x000000260800788c */ /* 0x000fe4000bf05270 */
[----:B------:R-:W-:Y:S02]  /*2210*/  UIADD3.X UR23, UPT, UPT, URZ, UR29, URZ, UP1, !UPT ;  /* 0x0000001dff177290 */ /* 0x000fe40008ffe4ff */
[----:B------:R-:W-:Y:S02]  /*2220*/  USEL UR10, URZ, 0x1, UP0 ;  /* 0x00000001ff0a7887 */ /* 0x000fe40008000000 */
[----:B------:R-:W-:Y:S02]  /*2230*/  USEL UR13, UR8, URZ, UP0 ;  /* 0x000000ff080d7287 */ /* 0x000fe40008000000 */
[----:B------:R-:W-:Y:S02]  /*2240*/  UIADD3 UR24, UP0, UPT, UR28, 0x180, URZ ;  /* 0x000001801c187890 */ /* 0x000fe4000ff1e0ff */
[----:B------:R-:W-:Y:S01]  /*2250*/  ULEA UR8, UR13, UR6, 0x3 ;  /* 0x000000060d087291 */ /* 0x000fe2000f8e18ff */
[----:B------:R-:W-:Y:S01]  /*2260*/  LOP3.LUT R12, R12, UR10, RZ, 0x3c, !PT ;  /* 0x0000000a0c0c7c12 */ /* 0x000fe2000f8e3cff */
[----:B------:R-:W-:Y:S02]  /*2270*/  USHF.L.U32 UR10, UR14, 0x5, URZ ;  /* 0x000000050e0a7899 */ /* 0x000fe400080006ff */
[----:B------:R-:W-:Y:S01]  /*2280*/  UIMAD UR16, UR7, 0xe00, UR5 ;  /* 0x00000e00071078a4 */ /* 0x000fe2000f8e0205 */
[----:B-1----:R-:W-:Y:S01]  /*2290*/  SHF.L.U32 R0, R12, 0x1f, RZ ;  /* 0x0000001f0c007819 */ /* 0x002fe200000006ff */
[----:B------:R-:W-:Y:S02]  /*22a0*/  UIADD3.X UR25, UPT, UPT, URZ, UR29, URZ, UP0, !UPT ;  /* 0x0000001dff197290 */ /* 0x000fe400087fe4ff */
[----:B------:R-:W-:Y:S01]  /*22b0*/  UIADD3 UR14, UPT, UPT, UR14, 0x1, URZ ;  /* 0x000000010e0e7890 */ /* 0x000fe2000fffe0ff */
[----:B------:R4:W1:Y:S01]  /*22c0*/  SYNCS.PHASECHK.TRANS64.TRYWAIT P0, [UR8+0x130], R0 ;  /* 0x00013000ff0075a7 */ /* 0x0008620008001108 */
[----:B------:R-:W-:Y:S01]  /*22d0*/  ULEA UR8, UR7, UR6, 0xb ;  /* 0x0000000607087291 */ /* 0x000fe2000f8e58ff */
[----:B------:R-:W-:Y:S01]  /*22e0*/  UMOV UR30, 0x0 ;  /* 0x00000000001e7882 */ /* 0x000fe20000000000 */
[----:B------:R-:W-:Y:S02]  /*22f0*/  UMOV UR31, 0x10000000 ;  /* 0x10000000001f7882 */ /* 0x000fe40000000000 */
[----:B------:R-:W-:Y:S01]  /*2300*/  UIADD3 UR8, UPT, UPT, UR8, 0x3c00, URZ ;  /* 0x00003c0008087890 */ /* 0x000fe2000fffe0ff */
[----:B------:R-:W-:Y:S01]  /*2310*/  UMOV UR11, UR35 ;  /* 0x00000023000b7c82 */ /* 0x000fe20008000000 */
[----:B------:R-:W-:Y:S01]  /*2320*/  UMOV UR12, UR36 ;  /* 0x00000024000c7c82 */ /* 0x000fe20008000000 */
[----:B------:R-:W-:Y:S01]  /*2330*/  UMOV UR27, 0x30000 ;  /* 0x00030000001b7882 */ /* 0x000fe20000000000 */
[----:B------:R-:W-:Y:S01]  /*2340*/  UMOV UR20, UR36 ;  /* 0x0000002400147c82 */ /* 0x000fe20008000000 */
[----:B------:R-:W-:Y:S01]  /*2350*/  UMOV UR17, UR9 ;  /* 0x0000000900117c82 */ /* 0x000fe20008000000 */
[----:B------:R-:W-:Y:S01]  /*2360*/  UMOV UR18, UR10 ;  /* 0x0000000a00127c82 */ /* 0x000fe20008000000 */
[----:B------:R-:W-:Y:S02]  /*2370*/  UISETP.NE.AND UP0, UPT, UR14, UR15, UPT ;  /* 0x0000000f0e00728c */ /* 0x000fe4000bf05270 */
[----:B------:R4:W-:Y:S01]  /*2380*/  UTMALDG.3D [UR8], [UR22], desc[UR30] ;  /* 0x00001e08160075b4 */ /* 0x0009e20008011000 */
[----:B------:R-:W-:Y:S01]  /*2390*/  UMOV UR7, UR13 ;  /* 0x0000000d00077c82 */ /* 0x000fe20008000000 */
[----:B------:R4:W-:Y:S05]  /*23a0*/  UTMALDG.3D.MULTICAST [UR16], [UR24], UR27, desc[UR30] ;  /* 0x00001e10180073b4 */ /* 0x0009ea000801181b */
[----:B------:R-:W-:Y:S05]  /*23b0*/  BRA.U UP0, `(.L_x_39) ;  /* 0xfffffffd004c7547 */ /* 0x000fea000b83ffff */
.L_x_33:
[C---:B------:R-:W-:Y:S01]  /*23c0*/  LEA R3, R11.reuse, UR6, 0x3 ;  /* 0x000000060b037c11 */ /* 0x040fe2000f8e18ff */
[----:B------:R-:W-:Y:S01]  /*23d0*/  NOP ;  /* 0x0000000000007918 */ /* 0x000fe20000000000 */
[----:B-1--4-:R-:W-:Y:S02]  /*23e0*/  SHF.L.U32 R0, R10, 0x1f, RZ ;  /* 0x0000001f0a007819 */ /* 0x012fe400000006ff */
[----:B------:R-:W-:Y:S02]  /*23f0*/  LEA R5, R11, UR6, 0x4 ;  /* 0x000000060b057c11 */ /* 0x000fe4000f8e20ff */
[----:B---3--:R-:W1:Y:S02]  /*2400*/  SYNCS.PHASECHK.TRANS64.TRYWAIT P0, [R3+URZ+0x280], R0 ;  /* 0x00028000030075a7 */ /* 0x008e6400080011ff */
[----:B-1----:R-:W-:Y:S05]  /*2410*/  @!P0 BRA `(.L_x_40) ;  /* 0x0000006c003c8947 */ /* 0x002fea0003800000 */
.L_x_141:
[----:B------:R-:W3:Y:S01]  /*2420*/  LDS.128 R4, [R5+0x310] ;  /* 0x0003100005047984 */ /* 0x000ee20000000c00 */
[----:B------:R-:W-:Y:S01]  /*2430*/  UISETP.GE.AND UP0, UPT, UR41, 0x1, UPT ;  /* 0x000000012900788c */ /* 0x000fe2000bf06270 */
[----:B------:R-:W-:Y:S01]  /*2440*/  @!PT LDS RZ, [RZ] ;  /* 0x00000000fffff984 */ /* 0x000fe20000000800 */
[----:B------:R-:W-:Y:S01]  /*2450*/  @!PT LDS RZ, [RZ] ;  /* 0x00000000fffff984 */ /* 0x000fe20000000800 */
[----:B------:R-:W-:Y:S01]  /*2460*/  @!PT LDS RZ, [RZ] ;  /* 0x00000000fffff984 */ /* 0x000fe20000000800 */
[----:B------:R-:W-:Y:S01]  /*2470*/  @!PT LDS RZ, [RZ] ;  /* 0x00000000fffff984 */ /* 0x000fe20000000800 */
[----:B------:R4:W-:Y:S06]  /*2480*/  MEMBAR.ALL.CTA ;  /* 0x0000000000007992 */ /* 0x0009ec0000008000 */
[----:B----4-:R-:W4:Y:S01]  /*2490*/  FENCE.VIEW.ASYNC.S ;  /* 0x00000000000073c6 */ /* 0x010f220000000000 */
[----:B---3--:R-:W-:-:S13]  /*24a0*/  LOP3.LUT P0, RZ, R6, 0x1, RZ, 0xc0, !PT ;  /* 0x0000000106ff7812 */ /* 0x008fda000780c0ff */
[----:B----4-:R-:W-:Y:S01]  /*24b0*/  VOTEU.ANY UP1, P0 ;  /* 0x0000000000ff7886 */ /* 0x010fe20000020100 */
[----:B------:R-:W-:-:S13]  /*24c0*/  PLOP3.LUT P0, PT, PT, PT, UP1, 0x80, 0x8 ;  /* 0x000000000008781c */ /* 0x000fda0003f0f018 */
[----:B-1----:R-:W-:Y:S02]  /*24d0*/  @P0 LOP3.LUT R0, R5, 0xffff, RZ, 0xc0, !PT ;  /* 0x0000ffff05000812 */ /* 0x002fe400078ec0ff */
[----:B------:R-:W-:Y:S02]  /*24e0*/  @P0 MOV R2, R4 ;  /* 0x0000000400020202 */ /* 0x000fe40000000f00 */
[----:B------:R-:W-:Y:S01]  /*24f0*/  @P0 R2UR UR8, R0 ;  /* 0x00000000000802ca */ /* 0x000fe200000e0000 */
[----:B------:R-:W-:Y:S01]  /*2500*/  VIADD R0, R3, 0x290 ;  /* 0x0000029003007836 */ /* 0x000fe20000000000 */
[----:B------:R-:W-:Y:S02]  /*2510*/  @P0 SHF.R.U32.HI R4, RZ, 0x10, R5 ;  /* 0x00000010ff040819 */ /* 0x000fe40000011605 */
[----:B------:R-:W-:Y:S02]  /*2520*/  @P0 R2UR UR9, R2 ;  /* 0x00000000020902ca */ /* 0x000fe400000e0000 */
[----:B------:R-:W-:-:S02]  /*2530*/  PRMT R0, RZ, 0x654, R0 ;  /* 0x00000654ff007816 */ /* 0x000fc40000000000 */
[----:B------:R-:W-:Y:S02]  /*2540*/  @P0 R2UR UR7, R4 ;  /* 0x00000000040702ca */ /* 0x000fe400000e0000 */
[----:B------:R1:W-:Y:S03]  /*2550*/  SYNCS.ARRIVE.TRANS64.RED.A1T0 RZ, [R0+URZ], RZ ;  /* 0x000000ff00ff79a7 */ /* 0x0003e600081004ff */
[----:B------:R-:W-:-:S04]  /*2560*/  @UP1 UMOV UR37, UR8 ;  /* 0x0000000800251c82 */ /* 0x000fc80008000000 */
[----:B------:R-:W-:-:S04]  /*2570*/  @UP1 UMOV UR38, UR9 ;  /* 0x0000000900261c82 */ /* 0x000fc80008000000 */
[----:B------:R-:W-:Y:S01]  /*2580*/  @UP1 UMOV UR36, UR7 ;  /* 0x0000000700241c82 */ /* 0x000fe20008000000 */
[----:B------:R-:W-:Y:S05]  /*2590*/  BRA.U !UP0, `(.L_x_41) ;  /* 0x0000000108d47547 */ /* 0x000fea000b800000 */
[----:B------:R-:W2:Y:S01]  /*25a0*/  LDCU.128 UR16, c[0x0][0xb10] ;  /* 0x00016200ff1077ac */ /* 0x000ea20008000c00 */
[----:B------:R-:W3:Y:S01]  /*25b0*/  LDCU UR12, c[0x0][0xb20] ;  /* 0x00016400ff0c77ac */ /* 0x000ee20008000800 */
[----:B------:R-:W4:Y:S01]  /*25c0*/  LDCU UR20, c[0x0][0xb0c] ;  /* 0x00016180ff1477ac */ /* 0x000f220008000800 */
[----:B------:R-:W1:Y:S01]  /*25d0*/  LDCU.64 UR10, c[0x0][0xb28] ;  /* 0x00016500ff0a77ac */ /* 0x000e620008000a00 */
[----:B------:R-:W-:Y:S02]  /*25e0*/  UISETP.NE.AND UP3, UPT, UR41, 0x1, UPT ;  /* 0x000000012900788c */ /* 0x000fe4000bf65270 */
[----:B--2---:R-:W-:Y:S02]  /*25f0*/  UIMAD.WIDE.U32 UR14, UR39, UR19, URZ ;  /* 0x00000013270e72a5 */ /* 0x004fe4000f8e00ff */
[----:B------:R-:W-:Y:S02]  /*2600*/  UIMAD.WIDE.U32 UR8, UR40, UR16, URZ ;  /* 0x00000010280872a5 */ /* 0x000fe4000f8e00ff */
[----:B------:R-:W-:-:S02]  /*2610*/  UISETP.NE.AND UP0, UPT, UR18, 0x1, UPT ;  /* 0x000000011200788c */ /* 0x000fc4000bf05270 */
[----:B------:R-:W-:Y:S01]  /*2620*/  UIMAD.WIDE.U32 UR24, UR37, UR19, URZ ;  /* 0x00000013251872a5 */ /* 0x000fe2000f8e00ff */
[----:B------:R-:W-:Y:S02]  /*2630*/  UMOV UR14, UR15 ;  /* 0x0000000f000e7c82 */ /* 0x000fe40008000000 */
[----:B------:R-:W-:Y:S01]  /*2640*/  UMOV UR8, UR9 ;  /* 0x0000000900087c82 */ /* 0x000fe20008000000 */
[----:B---3--:R-:W-:Y:S02]  /*2650*/  USHF.R.U32.HI UR14, URZ, UR12, UR14 ;  /* 0x0000000cff0e7299 */ /* 0x008fe4000801160e */
[----:B------:R-:W-:Y:S02]  /*2660*/  USHF.R.U32.HI UR9, URZ, UR17, UR8 ;  /* 0x00000011ff097299 */ /* 0x000fe40008011608 */
[----:B----4-:R-:W-:Y:S02]  /*2670*/  UISETP.NE.AND UP2, UPT, UR20, 0x1, UPT ;  /* 0x000000011400788c */ /* 0x010fe4000bf45270 */
[----:B------:R-:W-:-:S02]  /*2680*/  USEL UR8, UR39, UR14, !UP0 ;  /* 0x0000000e27087287 */ /* 0x000fc4000c000000 */
[----:B------:R-:W-:Y:S02]  /*2690*/  USEL UR9, UR40, UR9, !UP2 ;  /* 0x0000000928097287 */ /* 0x000fe4000d000000 */
[----:B-1----:R-:W-:Y:S01]  /*26a0*/  UIMAD.WIDE.U32 UR14, UR8, UR10, URZ ;  /* 0x0000000a080e72a5 */ /* 0x002fe2000f8e00ff */
[----:B------:R-:W-:Y:S01]  /*26b0*/  UMOV UR7, UR25 ;  /* 0x0000001900077c82 */ /* 0x000fe20008000000 */
[----:B------:R-:W-:Y:S02]  /*26c0*/  UIMAD.WIDE.U32 UR22, UR38, UR16, URZ ;  /* 0x00000010261672a5 */ /* 0x000fe4000f8e00ff */
[----:B------:R-:W-:-:S03]  /*26d0*/  UIMAD.WIDE.U32 UR24, UR9, UR10, URZ ;  /* 0x0000000a091872a5 */ /* 0x000fc6000f8e00ff */
[----:B------:R-:W-:Y:S01]  /*26e0*/  UMOV UR14, UR15 ;  /* 0x0000000f000e7c82 */ /* 0x000fe20008000000 */
[----:B------:R-:W-:Y:S02]  /*26f0*/  USHF.R.U32.HI UR7, URZ, UR12, UR7 ;  /* 0x0000000cff077299 */ /* 0x000fe40008011607 */
[----:B------:R-:W-:Y:S01]  /*2700*/  @UP3 USHF.R.U32.HI UR8, URZ, UR11, UR14 ;  /* 0x0000000bff083299 */ /* 0x000fe2000801160e */
[----:B------:R-:W-:Y:S01]  /*2710*/  UMOV UR22, UR23 ;  /* 0x0000001700167c82 */ /* 0x000fe20008000000 */
[----:B------:R-:W-:Y:S01]  /*2720*/  UMOV UR24, UR25 ;  /* 0x0000001900187c82 */ /* 0x000fe20008000000 */
[----:B------:R-:W-:Y:S02]  /*2730*/  USHF.R.U32.HI UR17, URZ, UR17, UR22 ;  /* 0x00000011ff117299 */ /* 0x000fe40008011616 */
[----:B------:R-:W-:Y:S02]  /*2740*/  USEL UR7, UR37, UR7, !UP0 ;  /* 0x0000000725077287 */ /* 0x000fe4000c000000 */
[----:B------:R-:W-:-:S02]  /*2750*/  @UP3 USHF.R.U32.HI UR9, URZ, UR11, UR24 ;  /* 0x0000000bff093299 */ /* 0x000fc40008011618 */
[----:B------:R-:W-:Y:S02]  /*2760*/  UIMAD UR12, UR41, UR8, URZ ;  /* 0x00000008290c72a4 */ /* 0x000fe4000f8e02ff */
[----:B------:R-:W-:Y:S02]  /*2770*/  USEL UR8, UR38, UR17, !UP2 ;  /* 0x0000001126087287 */ /* 0x000fe4000d000000 */
[----:B------:R-:W-:Y:S02]  /*2780*/  UIMAD UR14, UR41, UR9, URZ ;  /* 0x00000009290e72a4 */ /* 0x000fe4000f8e02ff */
[----:B------:R-:W-:Y:S02]  /*2790*/  UISETP.GE.AND UP0, UPT, UR7, UR12, UPT ;  /* 0x0000000c0700728c */ /* 0x000fe4000bf06270 */
[----:B------:R-:W-:Y:S02]  /*27a0*/  UIMAD.WIDE.U32 UR16, UR7, UR10, URZ ;  /* 0x0000000a071072a5 */ /* 0x000fe4000f8e00ff */
[----:B------:R-:W-:-:S02]  /*27b0*/  UISETP.GE.OR UP0, UPT, UR8, UR14, UP0 ;  /* 0x0000000e0800728c */ /* 0x000fc40008706670 */
[----:B------:R-:W-:Y:S02]  /*27c0*/  UIMAD.WIDE.U32 UR14, UR8, UR10, URZ ;  /* 0x0000000a080e72a5 */ /* 0x000fe4000f8e00ff */
[----:B------:R-:W-:Y:S01]  /*27d0*/  UIADD3 UR16, UPT, UPT, -UR7, URZ, URZ ;  /* 0x000000ff07107290 */ /* 0x000fe2000fffe1ff */
[----:B------:R-:W-:Y:S01]  /*27e0*/  UMOV UR12, UR17 ;  /* 0x00000011000c7c82 */ /* 0x000fe20008000000 */
[----:B------:R-:W-:Y:S02]  /*27f0*/  UIADD3 UR14, UPT, UPT, -UR8, URZ, URZ ;  /* 0x000000ff080e7290 */ /* 0x000fe4000fffe1ff */
[----:B------:R-:W-:-:S03]  /*2800*/  USHF.R.U32.HI UR12, URZ, UR11, UR12 ;  /* 0x0000000bff0c7299 */ /* 0x000fc6000801160c */
[----:B------:R-:W-:Y:S01]  /*2810*/  @!UP0 UMOV UR10, UR15 ;  /* 0x0000000f000a8c82 */ /* 0x000fe20008000000 */
[----:B------:R-:W-:Y:S02]  /*2820*/  UIMAD UR16, UR18, UR16, UR37 ;  /* 0x00000010121072a4 */ /* 0x000fe4000f8e0225 */
[----:B------:R-:W-:Y:S02]  /*2830*/  USEL UR12, UR7, UR12, !UP3 ;  /* 0x0000000c070c7287 */ /* 0x000fe4000d800000 */
[----:B------:R-:W-:Y:S02]  /*2840*/  @!UP0 USHF.R.U32.HI UR10, URZ, UR11, UR10 ;  /* 0x0000000bff0a8299 */ /* 0x000fe4000801160a */
[----:B------:R-:W-:Y:S02]  /*2850*/  UIADD3 UR11, UPT, UPT, -UR12, URZ, URZ ;  /* 0x000000ff0c0b7290 */ /* 0x000fe4000fffe1ff */
[----:B------:R-:W-:Y:S02]  /*2860*/  @!UP0 USEL UR10, UR8, UR10, !UP3 ;  /* 0x0000000a080a8287 */ /* 0x000fe4000d800000 */
[----:B------:R-:W-:-:S02]  /*2870*/  UIMAD UR11, UR41, UR11, UR7 ;  /* 0x0000000b290b72a4 */ /* 0x000fc4000f8e0207 */
[----:B------:R-:W-:Y:S02]  /*2880*/  @!UP0 UIADD3 UR12, UPT, UPT, UR12, -UR10, URZ ;  /* 0x8000000a0c0c8290 */ /* 0x000fe4000fffe0ff */
[----:B------:R-:W-:Y:S02]  /*2890*/  @!UP0 UIMAD UR10, UR11, UR9, UR10 ;  /* 0x000000090b0a82a4 */ /* 0x000fe4000f8e020a */
[----:B------:R-:W-:Y:S02]  /*28a0*/  @!UP0 UIMAD UR7, UR41, UR12, UR8 ;  /* 0x0000000c290782a4 */ /* 0x000fe4000f8e0208 */
[----:B------:R-:W-:Y:S02]  /*28b0*/  UIMAD UR9, UR20, UR14, UR38 ;  /* 0x0000000e140972a4 */ /* 0x000fe4000f8e0226 */
[----:B------:R-:W-:Y:S01]  /*28c0*/  UIMAD UR37, UR7, UR18, UR16 ;  /* 0x00000012072572a4 */ /* 0x000fe2000f8e0210 */
[----:B------:R-:W-:Y:S02]  /*28d0*/  @!UP0 UMOV UR8, UR10 ;  /* 0x0000000a00088c82 */ /* 0x000fe40008000000 */
[----:B------:R-:W-:-:S12]  /*28e0*/  UIMAD UR38, UR8, UR20, UR9 ;  /* 0x00000014082672a4 */ /* 0x000fd8000f8e0209 */
.L_x_41:
[----:B------:R-:W3:Y:S02]  /*28f0*/  LDCU UR7, c[0x0][0xb30] ;  /* 0x00016600ff0777ac */ /* 0x000ee40008000800 */
[----:B---3--:R-:W-:-:S09]  /*2900*/  UISETP.NE.AND UP0, UPT, UR7, 0x1, UPT ;  /* 0x000000010700788c */ /* 0x008fd2000bf05270 */
[----:B------:R-:W-:Y:S05]  /*2910*/  BRA.U UP0, `(.L_x_42) ;  /* 0x0000000100447547 */ /* 0x000fea000b800000 */
[----:B------:R-:W3:Y:S01]  /*2920*/  LDCU.128 UR16, c[0x0][0xb10] ;  /* 0x00016200ff1077ac */ /* 0x000ee20008000c00 */
[----:B------:R-:W4:Y:S01]  /*2930*/  LDCU UR12, c[0x0][0xb0c] ;  /* 0x00016180ff0c77ac */ /* 0x000f220008000800 */
[----:B------:R-:W1:Y:S01]  /*2940*/  LDCU UR14, c[0x0][0xb20] ;  /* 0x00016400ff0e77ac */ /* 0x000e620008000800 */
[----:B---3--:R-:W-:Y:S02]  /*2950*/  UIMAD.WIDE.U32 UR10, UR38, UR16, URZ ;  /* 0x00000010260a72a5 */ /* 0x008fe4000f8e00ff */
[----:B------:R-:W-:Y:S02]  /*2960*/  UIMAD.WIDE.U32 UR8, UR37, UR19, URZ ;  /* 0x00000013250872a5 */ /* 0x000fe4000f8e00ff */
[----:B----4-:R-:W-:Y:S02]  /*2970*/  UISETP.NE.AND UP2, UPT, UR12, 0x1, UPT ;  /* 0x000000010c00788c */ /* 0x010fe4000bf45270 */
[----:B------:R-:W-:Y:S01]  /*2980*/  UISETP.NE.AND UP0, UPT, UR18, 0x1, UPT ;  /* 0x000000011200788c */ /* 0x000fe2000bf05270 */
[----:B------:R-:W-:-:S02]  /*2990*/  UMOV UR10, UR11 ;  /* 0x0000000b000a7c82 */ /* 0x000fc40008000000 */
[----:B------:R-:W-:Y:S01]  /*29a0*/  UMOV UR7, UR9 ;  /* 0x0000000900077c82 */ /* 0x000fe20008000000 */
[----:B------:R-:W-:Y:S02]  /*29b0*/  USHF.R.U32.HI UR17, URZ, UR17, UR10 ;  /* 0x00000011ff117299 */ /* 0x000fe4000801160a */
[----:B-1----:R-:W-:Y:S02]  /*29c0*/  USHF.R.U32.HI UR7, URZ, UR14, UR7 ;  /* 0x0000000eff077299 */ /* 0x002fe40008011607 */
[----:B------:R-:W-:Y:S02]  /*29d0*/  USEL UR8, UR38, UR17, !UP2 ;  /* 0x0000001126087287 */ /* 0x000fe4000d000000 */
[----:B------:R-:W-:-:S04]  /*29e0*/  USEL UR7, UR37, UR7, !UP0 ;  /* 0x0000000725077287 */ /* 0x000fc8000c000000 */
[----:B------:R-:W-:Y:S02]  /*29f0*/  UIADD3 UR9, UPT, UPT, UR8, -UR7, URZ ;  /* 0x8000000708097290 */ /* 0x000fe4000fffe0ff */
[----:B------:R-:W-:Y:S02]  /*2a00*/  UIADD3 UR7, UPT, UPT, -UR8, UR7, URZ ;  /* 0x0000000708077290 */ /* 0x000fe4000fffe1ff */
[----:B------:R-:W-:Y:S02]  /*2a10*/  UIMAD UR37, UR9, UR18, UR37 ;  /* 0x00000012092572a4 */ /* 0x000fe4000f8e0225 */
[----:B------:R-:W-:-:S12]  /*2a20*/  UIMAD UR38, UR7, UR12, UR38 ;  /* 0x0000000c072672a4 */ /* 0x000fd8000f8e0226 */
.L_x_42:
[----:B------:R-:W-:Y:S01]  /*2a30*/  VIADD R11, R11, 0x1 ;  /* 0x000000010b0b7836 */ /* 0x000fe20000000000 */
[----:B------:R-:W-:Y:S01]  /*2a40*/  R2UR UR7, R123 ;  /* 0x000000007b0772ca */ /* 0x000fe200000e0000 */
[----:B------:R-:W-:Y:S01]  /*2a50*/  UIADD3 UR49, UPT, UPT, UR37, UR63, URZ ;  /* 0x0000003f25317290 */ /* 0x000fe2000fffe0ff */
[----:B------:R-:W-:Y:S02]  /*2a60*/  PLOP3.LUT P1, PT, PT, PT, PT, 0x80, 0x8 ;  /* 0x000000000008781c */ /* 0x000fe40003f2f070 */
[----:B------:R-:W-:-:S04]  /*2a70*/  ISETP.NE.AND P0, PT, R11, 0x2, PT ;  /* 0x000000020b00780c */ /* 0x000fc80003f05270 */
[----:B------:R-:W-:Y:S02]  /*2a80*/  SEL R3, RZ, 0x1, P0 ;  /* 0x00000001ff037807 */ /* 0x000fe40000000000 */
[----:B------:R-:W-:Y:S02]  /*2a90*/  SEL R11, R11, RZ, P0 ;  /* 0x000000ff0b0b7207 */ /* 0x000fe40000000000 */
[----:B------:R-:W-:Y:S01]  /*2aa0*/  LOP3.LUT R10, R10, R3, RZ, 0x3c, !PT ;  /* 0x000000030a0a7212 */ /* 0x000fe200078e3cff */
[----:B------:R-:W-:Y:S01]  /*2ab0*/  UIADD3 UR48, UPT, UPT, UR38, UR7, URZ ;  /* 0x0000000726307290 */ /* 0x000fe2000fffe0ff */
[----:B------:R-:W-:Y:S11]  /*2ac0*/  BRA.U UP1, `(.L_x_43) ;  /* 0xfffffff101587547 */ /* 0x000ff6000b83ffff */
[----:B------:R-:W-:Y:S01]  /*2ad0*/  UIADD3 UR7, UPT, UPT, UR6, 0x130, URZ ;  /* 0x0000013006077890 */ /* 0x000fe2000fffe0ff */
[----:B------:R-:W-:-:S03]  /*2ae0*/  SHF.L.U32 R3, R12, 0x1f, RZ ;  /* 0x0000001f0c037819 */ /* 0x000fc600000006ff */
[----:B------:R-:W-:-:S09]  /*2af0*/  ULEA UR4, UR13, UR7, 0x3 ;  /* 0x000000070d047291 */ /* 0x000fd2000f8e18ff */
[----:B------:R-:W3:Y:S02]  /*2b00*/  SYNCS.PHASECHK.TRANS64.TRYWAIT P0, [UR4], R3 ;  /* 0x00000003ff0075a7 */ /* 0x000ee40008001104 */
[----:B---3--:R-:W-:Y:S05]  /*2b10*/  @!P0 BRA `(.L_x_44) ;  /* 0x0000006400908947 */ /* 0x008fea0003800000 */
.L_x_143:
[----:B------:R-:W-:-:S04]  /*2b20*/  UIADD3 UR4, UPT, UPT, UR13, 0x1, URZ ;  /* 0x000000010d047890 */ /* 0x000fc8000fffe0ff */
[----:B------:R-:W-:-:S04]  /*2b30*/  UISETP.NE.AND UP0, UPT, UR4, 0x26, UPT ;  /* 0x000000260400788c */ /* 0x000fc8000bf05270 */
[----:B------:R-:W-:Y:S02]  /*2b40*/  USEL UR6, URZ, 0x1, UP0 ;  /* 0x00000001ff067887 */ /* 0x000fe40008000000 */
[----:B------:R-:W-:-:S04]  /*2b50*/  USEL UR4, UR4, URZ, UP0 ;  /* 0x000000ff04047287 */ /* 0x000fc80008000000 */
[----:B------:R-:W-:Y:S01]  /*2b60*/  ULEA UR5, UR4, UR7, 0x3 ;  /* 0x0000000704057291 */ /* 0x000fe2000f8e18ff */
[----:B------:R-:W-:-:S04]  /*2b70*/  LOP3.LUT R2, R12, UR6, RZ, 0x3c, !PT ;  /* 0x000000060c027c12 */ /* 0x000fc8000f8e3cff */
[----:B-1----:R-:W-:-:S04]  /*2b80*/  SHF.L.U32 R3, R2, 0x1f, RZ ;  /* 0x0000001f02037819 */ /* 0x002fc800000006ff */
[----:B------:R-:W1:Y:S02]  /*2b90*/  SYNCS.PHASECHK.TRANS64.TRYWAIT P0, [UR5], R3 ;  /* 0x00000003ff0075a7 */ /* 0x000e640008001105 */
[----:B-1----:R-:W-:Y:S05]  /*2ba0*/  @!P0 BRA `(.L_x_45) ;  /* 0x0000006400848947 */ /* 0x002fea0003800000 */
.L_x_145:
        /* <DEDUP_REMOVED lines=9> */
.L_x_147:
        /* <DEDUP_REMOVED lines=9> */
.L_x_149:
        /* <DEDUP_REMOVED lines=9> */
.L_x_151:
        /* <DEDUP_REMOVED lines=9> */
.L_x_153:
        /* <DEDUP_REMOVED lines=9> */
.L_x_155:
        /* <DEDUP_REMOVED lines=9> */
.L_x_157:
        /* <DEDUP_REMOVED lines=9> */
.L_x_159:
        /* <DEDUP_REMOVED lines=9> */
.L_x_161:
        /* <DEDUP_REMOVED lines=9> */
.L_x_163:
        /* <DEDUP_REMOVED lines=9> */
.L_x_165:
        /* <DEDUP_REMOVED lines=9> */
.L_x_167:
        /* <DEDUP_REMOVED lines=9> */
.L_x_169:
        /* <DEDUP_REMOVED lines=9> */
.L_x_171:
        /* <DEDUP_REMOVED lines=9> */
.L_x_173:
        /* <DEDUP_REMOVED lines=9> */
.L_x_175:
        /* <DEDUP_REMOVED lines=9> */
.L_x_177:
        /* <DEDUP_REMOVED lines=9> */
.L_x_179:
        /* <DEDUP_REMOVED lines=9> */
.L_x_181:
        /* <DEDUP_REMOVED lines=9> */
.L_x_183:
        /* <DEDUP_REMOVED lines=9> */
.L_x_185:
        /* <DEDUP_REMOVED lines=9> */
.L_x_187:
        /* <DEDUP_REMOVED lines=9> */
.L_x_189:
        /* <DEDUP_REMOVED lines=9> */
.L_x_191:
        /* <DEDUP_REMOVED lines=9> */
.L_x_193:
        /* <DEDUP_REMOVED lines=9> */
.L_x_195:
        /* <DEDUP_REMOVED lines=9> */
.L_x_197:
        /* <DEDUP_REMOVED lines=9> */
.L_x_199:
        /* <DEDUP_REMOVED lines=9> */
.L_x_201:
        /* <DEDUP_REMOVED lines=9> */
.L_x_203:
        /* <DEDUP_REMOVED lines=9> */
.L_x_205:
        /* <DEDUP_REMOVED lines=9> */
.L_x_207:
        /* <DEDUP_REMOVED lines=9> */
.L_x_209:
        /* <DEDUP_REMOVED lines=9> */
.L_x_211:
        /* <DEDUP_REMOVED lines=9> */
.L_x_213:
        /* <DEDUP_REMOVED lines=9> */
.L_x_215:
[----:B------:R-:W-:-:S04]  /*3f60*/  UIADD3 UR4, UPT, UPT, UR4, 0x1, URZ ;  /* 0x0000000104047890 */ /* 0x000fc8000fffe0ff */
[----:B------:R-:W-:-:S04]  /*3f70*/  UISETP.NE.AND UP0, UPT, UR4, 0x26, UPT ;  /* 0x000000260400788c */ /* 0x000fc8000bf05270 */
[----:B------:R-:W-:Y:S02]  /*3f80*/  USEL UR5, URZ, 0x1, UP0 ;  /* 0x00000001ff057887 */ /* 0x000fe40008000000 */
[----:B------:R-:W-:-:S04]  /*3f90*/  USEL UR4, UR4, URZ, UP0 ;  /* 0x000000ff04047287 */ /* 0x000fc80008000000 */
[----:B------:R-:W-:Y:S01]  /*3fa0*/  ULEA UR4, UR4, UR7, 0x3 ;  /* 0x0000000704047291 */ /* 0x000fe2000f8e18ff */
[----:B-1----:R-:W-:-:S04]  /*3fb0*/  LOP3.LUT R3, R2, UR5, RZ, 0x3c, !PT ;  /* 0x0000000502037c12 */ /* 0x002fc8000f8e3cff */
[----:B------:R-:W-:Y:S01]  /*3fc0*/  SHF.L.U32 R3, R3, 0x1f, RZ ;  /* 0x0000001f03037819 */ /* 0x000fe200000006ff */
[----:B------:R-:W-:-:S07]  /*3fd0*/  IMAD.U32 R0, RZ, RZ, UR4 ;  /* 0x00000004ff007e24 */ /* 0x000fce000f8e00ff */
.L_x_81:
[----:B-1----:R1:W3:Y:S02]  /*3fe0*/  SYNCS.PHASECHK.TRANS64.TRYWAIT P0, [R0+URZ], R3 ;  /* 0x00000003000075a7 */ /* 0x0022e400080011ff */
[----:B---3--:R-:W-:Y:S05]  /*3ff0*/  @!P0 NANOSLEEP.SYNCS 0x989680 ;  /* 0x009896800000895d */ /* 0x008fea0003900000 */
[----:B------:R-:W3:Y:S02]  /*4000*/  @!P0 SYNCS.PHASECHK.TRANS64 P0, [R0+URZ], R3 ;  /* 0x00000003000085a7 */ /* 0x000ee400080010ff */
[----:B--23--:R-:W-:Y:S05]  /*4010*/  @P0 EXIT ;  /* 0x000000000000094d */ /* 0x00cfea0003800000 */
[----:B------:R-:W-:Y:S05]  /*4020*/  BRA `(.L_x_81) ;  /* 0xfffffffc00ec7947 */ /* 0x000fea000383ffff */
.L_x_23:
[----:B------:R-:W2:Y:S02]  /*4030*/  S2UR UR4, SR_CgaCtaId ;  /* 0x00000000000479c3 */ /* 0x000ea40000008800 */
[----:B--2---:R-:W-:-:S04]  /*4040*/  UISETP.NE.AND UP0, UPT, UR4, URZ, UPT ;  /* 0x000000ff0400728c */ /* 0x004fc8000bf05270 */
[----:B------:R-:W-:-:S09]  /*4050*/  UISETP.NE.OR UP0, UPT, UR20, 0x1, UP0 ;  /* 0x000000011400788c */ /* 0x000fd20008705670 */
[----:B------:R-:W-:Y:S05]  /*4060*/  BRA.U UP0, `(.L_x_82) ;  /* 0x00000005004c7547 */ /* 0x000fea000b800000 */
[----:B------:R-:W2:Y:S01]  /*4070*/  S2UR UR5, SR_CgaCtaId ;  /* 0x00000000000579c3 */ /* 0x000ea20000008800 */
[----:B------:R-:W-:Y:S01]  /*4080*/  UMOV UR4, 0x400 ;  /* 0x0000040000047882 */ /* 0x000fe20000000000 */
[----:B------:R-:W-:Y:S01]  /*4090*/  ISETP.GE.U32.AND P2, PT, R0, 0x2, PT ;  /* 0x000000020000780c */ /* 0x000fe20003f46070 */
[----:B------:R-:W-:Y:S01]  /*40a0*/  IMAD.MOV.U32 R12, RZ, RZ, 0x1 ;  /* 0x00000001ff0c7424 */ /* 0x000fe200078e00ff */
[----:B------:R-:W-:Y:S02]  /*40b0*/  CS2R R10, SRZ ;  /* 0x00000000000a7805 */ /* 0x000fe4000001ff00 */
[----:B------:R-:W-:Y:S01]  /*40c0*/  CS2R R8, SRZ ;  /* 0x0000000000087805 */ /* 0x000fe2000001ff00 */
[----:B--2---:R-:W-:-:S03]  /*40d0*/  ULEA UR6, UR5, UR4, 0x18 ;  /* 0x0000000405067291 */ /* 0x004fc6000f8ec0ff */
[----:B------:R-:W-:-:S09]  /*40e0*/  UMOV UR5, URZ ;  /* 0x000000ff00057c82 */ /* 0x000fd20008000000 */
.L_x_86:
[----:B------:R-:W-:Y:S02]  /*40f0*/  LEA R2, R8, UR6, 0x3 ;  /* 0x0000000608027c11 */ /* 0x000fe4000f8e18ff */
[----:B------:R-:W-:-:S03]  /*4100*/  SHF.L.U32 R5, R9, 0x1f, RZ ;  /* 0x0000001f09057819 */ /* 0x000fc600000006ff */
[----:B------:R-:W-:Y:S01]  /*4110*/  VIADD R4, R2, 0x2f0 ;  /* 0x000002f002047836 */ /* 0x000fe20000000000 */
[----:B------:R-:W2:Y:S02]  /*4120*/  SYNCS.PHASECHK.TRANS64.TRYWAIT P0, [R2+URZ+0x2e0], R5 ;  /* 0x0002e005020075a7 */ /* 0x000ea400080011ff */
[----:B--2---:R-:W-:Y:S05]  /*4130*/  @!P0 BRA `(.L_x_83) ;  /* 0x0000005c00808947 */ /* 0x004fea0003800000 */
.L_x_216:
[----:B------:R-:W-:Y:S01]  /*4140*/  ULEA UR4, UR5, UR6, 0x3 ;  /* 0x0000000605047291 */ /* 0x000fe2000f8e18ff */
[----:B------:R-:W-:Y:S02]  /*4150*/  PRMT R4, RZ, 0x654, R4 ;  /* 0x00000654ff047816 */ /* 0x000fe40000000004 */
[----:B--2---:R-:W-:Y:S01]  /*4160*/  SHF.L.U32 R5, R12, 0x1f, RZ ;  /* 0x0000001f0c057819 */ /* 0x004fe200000006ff */
[----:B------:R-:W-:Y:S01]  /*4170*/  UIADD3 UR7, UPT, UPT, UR4, 0x280, URZ ;  /* 0x0000028004077890 */ /* 0x000fe2000fffe0ff */
[----:B------:R2:W-:Y:S05]  /*4180*/  SYNCS.ARRIVE.TRANS64.RED.A1T0 RZ, [R4+URZ], RZ ;  /* 0x000000ff04ff79a7 */ /* 0x0005ea00081004ff */
[----:B------:R-:W-:Y:S01]  /*4190*/  IMAD.U32 R7, RZ, RZ, UR7 ;  /* 0x00000007ff077e24 */ /* 0x000fe2000f8e00ff */
[----:B------:R-:W3:Y:S04]  /*41a0*/  SYNCS.PHASECHK.TRANS64.TRYWAIT P0, [UR4+0x290], R5 ;  /* 0x00029005ff0075a7 */ /* 0x000ee80008001104 */
[----:B------:R-:W-:Y:S01]  /*41b0*/  PRMT R6, R0, 0x654, R7 ;  /* 0x0000065400067816 */ /* 0x000fe20000000007 */
[----:B--2---:R-:W-:Y:S01]  /*41c0*/  @!P2 IMAD.MOV.U32 R4, RZ, RZ, 0x10 ;  /* 0x00000010ff04a424 */ /* 0x004fe200078e00ff */
[----:B---3--:R-:W-:Y:S06]  /*41d0*/  @!P0 BRA `(.L_x_84) ;  /* 0x0000005c006c8947 */ /* 0x008fec0003800000 */
.L_x_218:
[----:B------:R-:W-:Y:S01]  /*41e0*/  ULEA UR8, UR5, UR6, 0x4 ;  /* 0x0000000605087291 */ /* 0x000fe2000f8e20ff */
[----:B------:R-:W-:Y:S01]  /*41f0*/  SEL R3, R6, R3, !P2 ;  /* 0x0000000306037207 */ /* 0x000fe20005000000 */
[----:B------:R-:W-:Y:S01]  /*4200*/  UIADD3 UR9, UPT, UPT, UR4, 0x280, URZ ;  /* 0x0000028004097890 */ /* 0x000fe2000fffe0ff */
[----:B--2---:R-:W-:Y:S01]  /*4210*/  LEA R2, R11, UR6, 0x3 ;  /* 0x000000060b027c11 */ /* 0x004fe2000f8e18ff */
[----:B------:R-:W-:Y:S01]  /*4220*/  UIADD3 UR8, UPT, UPT, UR8, 0x310, URZ ;  /* 0x0000031008087890 */ /* 0x000fe2000fffe0ff */
[----:B------:R-:W-:Y:S01]  /*4230*/  SHF.L.U32 R5, R10, 0x1f, RZ ;  /* 0x0000001f0a057819 */ /* 0x000fe200000006ff */
[----:B------:R2:W-:Y:S01]  /*4240*/  @!P2 SYNCS.ARRIVE.TRANS64.RED RZ, [R3+URZ], R4 ;  /* 0x0000000403ffa9a7 */ /* 0x0005e200080004ff */
[----:B------:R-:W-:Y:S01]  /*4250*/  UIADD3 UR4, UPT, UPT, UR5, 0x1, URZ ;  /* 0x0000000105047890 */ /* 0x000fe2000fffe0ff */
[----:B------:R-:W-:-:S03]  /*4260*/  VIADD R8, R8, 0x1 ;  /* 0x0000000108087836 */ /* 0x000fc60000000000 */
[----:B------:R-:W-:Y:S02]  /*4270*/  UISETP.NE.AND UP0, UPT, UR4, 0x2, UPT ;  /* 0x000000020400788c */ /* 0x000fe4000bf05270 */
[----:B------:R-:W-:Y:S06]  /*4280*/  UGETNEXTWORKID.BROADCAST [UR8], [UR9] ;  /* 0x00000000080073ca */ /* 0x000fec0008000100 */
[----:B------:R-:W-:Y:S01]  /*4290*/  USEL UR7, URZ, 0x1, UP0 ;  /* 0x00000001ff077887 */ /* 0x000fe20008000000 */
[----:B------:R-:W-:Y:S01]  /*42a0*/  ISETP.NE.AND P0, PT, R8, 0x2, PT ;  /* 0x000000020800780c */ /* 0x000fe20003f05270 */
[----:B------:R-:W-:Y:S01]  /*42b0*/  USEL UR5, UR4, URZ, UP0 ;  /* 0x000000ff04057287 */ /* 0x000fe20008000000 */
[----:B------:R-:W3:Y:S03]  /*42c0*/  SYNCS.PHASECHK.TRANS64.TRYWAIT P1, [R2+URZ+0x280], R5 ;  /* 0x00028005020075a7 */ /* 0x000ee600080211ff */
[----:B------:R-:W-:Y:S01]  /*42d0*/  LOP3.LUT R12, R12, UR7, RZ, 0x3c, !PT ;  /* 0x000000070c0c7c12 */ /* 0x000fe2000f8e3cff */
[----:B--23--:R-:W-:Y:S07]  /*42e0*/  @!P1 BRA `(.L_x_85) ;  /* 0x0000005c00409947 */ /* 0x00cfee0003800000 */
.L_x_219:
[C---:B------:R-:W-:Y:S01]  /*42f0*/  LEA R4, R11.reuse, UR6, 0x4 ;  /* 0x000000060b047c11 */ /* 0x040fe2000f8e20ff */
[----:B--2---:R-:W-:Y:S01]  /*4300*/  VIADD R2, R2, 0x290 ;  /* 0x0000029002027836 */ /* 0x004fe20000000000 */
[----:B------:R-:W-:Y:S01]  /*4310*/  SEL R8, R8, RZ, P0 ;  /* 0x000000ff08087207 */ /* 0x000fe20000000000 */
[----:B------:R-:W-:-:S03]  /*4320*/  VIADD R11, R11, 0x1 ;  /* 0x000000010b0b7836 */ /* 0x000fc60000000000 */
[----:B------:R-:W2:Y:S01]  /*4330*/  LDS.128 R4, [R4+0x310] ;  /* 0x0003100004047984 */ /* 0x000ea20000000c00 */
[----:B------:R-:W-:Y:S02]  /*4340*/  PRMT R2, RZ, 0x654, R2 ;  /* 0x00000654ff027816 */ /* 0x000fe40000000002 */
[C---:B------:R-:W-:Y:S01]  /*4350*/  ISETP.NE.AND P1, PT, R11.reuse, 0x2, PT ;  /* 0x000000020b00780c */ /* 0x040fe20003f25270 */
[----:B------:R-:W-:Y:S01]  /*4360*/  @!PT LDS RZ, [RZ] ;  /* 0x00000000fffff984 */ /* 0x000fe20000000800 */
[----:B------:R-:W-:Y:S01]  /*4370*/  @!PT LDS RZ, [RZ] ;  /* 0x00000000fffff984 */ /* 0x000fe20000000800 */
[----:B------:R-:W-:Y:S01]  /*4380*/  @!PT LDS RZ, [RZ] ;  /* 0x00000000fffff984 */ /* 0x000fe20000000800 */
[----:B------:R-:W-:Y:S01]  /*4390*/  @!PT LDS RZ, [RZ] ;  /* 0x00000000fffff984 */ /* 0x000fe20000000800 */
[----:B------:R3:W-:Y:S06]  /*43a0*/  MEMBAR.ALL.CTA ;  /* 0x0000000000007992 */ /* 0x0007ec0000008000 */
[----:B---3--:R-:W3:Y:S01]  /*43b0*/  FENCE.VIEW.ASYNC.S ;  /* 0x00000000000073c6 */ /* 0x008ee20000000000 */
[----:B------:R-:W-:Y:S01]  /*43c0*/  SEL R11, R11, RZ, P1 ;  /* 0x000000ff0b0b7207 */ /* 0x000fe20000800000 */
[----:B---3--:R3:W-:Y:S01]  /*43d0*/  SYNCS.ARRIVE.TRANS64.RED.A1T0 RZ, [R2+URZ], RZ ;  /* 0x000000ff02ff79a7 */ /* 0x0087e200081004ff */
[----:B--2---:R-:W-:-:S02]  /*43e0*/  LOP3.LUT P3, RZ, R6, 0x1, RZ, 0xc0, !PT ;  /* 0x0000000106ff7812 */ /* 0x004fc4000786c0ff */
[----:B------:R-:W-:-:S04]  /*43f0*/  SEL R5, RZ, 0x1, P1 ;  /* 0x00000001ff057807 */ /* 0x000fc80000800000 */
[----:B------:R-:W-:Y:S02]  /*4400*/  LOP3.LUT R10, R10, R5, RZ, 0x3c, !PT ;  /* 0x000000050a0a7212 */ /* 0x000fe400078e3cff */
[----:B---3--:R-:W-:-:S04]  /*4410*/  SEL R2, RZ, 0x1, P0 ;  /* 0x00000001ff027807 */ /* 0x008fc80000000000 */
[----:B------:R-:W-:Y:S01]  /*4420*/  LOP3.LUT R9, R9, R2, RZ, 0x3c, !PT ;  /* 0x0000000209097212 */ /* 0x000fe200078e3cff */
[----:B------:R-:W-:Y:S06]  /*4430*/  @P3 BRA `(.L_x_86) ;  /* 0xfffffffc002c3947 */ /* 0x000fec000383ffff */
[----:B------:R-:W-:Y:S01]  /*4440*/  ULEA UR4, UR5, UR6, 0x3 ;  /* 0x0000000605047291 */ /* 0x000fe2000f8e18ff */
[----:B------:R-:W-:-:S08]  /*4450*/  SHF.L.U32 R3, R12, 0x1f, RZ ;  /* 0x0000001f0c037819 */ /* 0x000fd000000006ff */
[----:B------:R-:W2:Y:S02]  /*4460*/  SYNCS.PHASECHK.TRANS64 P0, [UR4+0x290], R3 ;  /* 0x00029003ff0075a7 */ /* 0x000ea40008001004 */
[----:B--2---:R-:W-:Y:S05]  /*4470*/  @P0 BRA `(.L_x_87) ;  /* 0x0000000000080947 */ /* 0x004fea0003800000 */
[----:B------:R-:W2:Y:S02]  /*4480*/  SYNCS.PHASECHK.TRANS64.TRYWAIT P0, [UR4+0x290], R3 ;  /* 0x00029003ff0075a7 */ /* 0x000ea40008001104 */
[----:B--2---:R-:W-:Y:S05]  /*4490*/  @!P0 BRA `(.L_x_88) ;  /* 0x0000005800e88947 */ /* 0x004fea0003800000 */
.L_x_87:
[----:B------:R-:W-:-:S04]  /*44a0*/  UIADD3 UR7, UPT, UPT, UR5, 0x1, URZ ;  /* 0x0000000105077890 */ /* 0x000fc8000fffe0ff */
[----:B------:R-:W-:-:S04]  /*44b0*/  UISETP.NE.AND UP0, UPT, UR7, 0x2, UPT ;  /* 0x000000020700788c */ /* 0x000fc8000bf05270 */
[----:B------:R-:W-:Y:S02]  /*44c0*/  USEL UR8, URZ, 0x1, UP0 ;  /* 0x00000001ff087887 */ /* 0x000fe40008000000 */
[----:B------:R-:W-:-:S04]  /*44d0*/  USEL UR7, UR7, URZ, UP0 ;  /* 0x000000ff07077287 */ /* 0x000fc80008000000 */
[----:B------:R-:W-:Y:S01]  /*44e0*/  ULEA UR7, UR7, UR6, 0x3 ;  /* 0x0000000607077291 */ /* 0x000fe2000f8e18ff */
[----:B--2---:R-:W-:-:S04]  /*44f0*/  LOP3.LUT R3, R12, UR8, RZ, 0x3c, !PT ;  /* 0x000000080c037c12 */ /* 0x004fc8000f8e3cff */
[----:B------:R-:W-:-:S04]  /*4500*/  SHF.L.U32 R0, R3, 0x1f, RZ ;  /* 0x0000001f03007819 */ /* 0x000fc800000006ff */
[----:B------:R-:W2:Y:S02]  /*4510*/  SYNCS.PHASECHK.TRANS64 P0, [UR7+0x290], R0 ;  /* 0x00029000ff0075a7 */ /* 0x000ea40008001007 */
[----:B-12---:R-:W-:Y:S05]  /*4520*/  @P0 EXIT ;  /* 0x000000000000094d */ /* 0x006fea0003800000 */
[----:B------:R-:W-:Y:S02]  /*4530*/  SHF.L.U32 R3, R3, 0x1f, RZ ;  /* 0x0000001f03037819 */ /* 0x000fe400000006ff */
[----:B------:R-:W-:-:S07]  /*4540*/  MOV R0, UR7 ;  /* 0x0000000700007c02 */ /* 0x000fce0008000f00 */
.L_x_89:
[----:B-1----:R1:W2:Y:S02]  /*4550*/  SYNCS.PHASECHK.TRANS64.TRYWAIT P0, [R0+URZ+0x290], R3 ;  /* 0x00029003000075a7 */ /* 0x0022a400080011ff */
[----:B--2---:R-:W-:Y:S05]  /*4560*/  @!P0 NANOSLEEP.SYNCS 0x989680 ;  /* 0x009896800000895d */ /* 0x004fea0003900000 */
[----:B------:R-:W2:Y:S02]  /*4570*/  @!P0 SYNCS.PHASECHK.TRANS64 P0, [R0+URZ+0x290], R3 ;  /* 0x00029003000085a7 */ /* 0x000ea400080010ff */
[----:B--2---:R-:W-:Y:S05]  /*4580*/  @P0 EXIT ;  /* 0x000000000000094d */ /* 0x004fea0003800000 */
[----:B------:R-:W-:Y:S05]  /*4590*/  BRA `(.L_x_89) ;  /* 0xfffffffc00ec7947 */ /* 0x000fea000383ffff */
.L_x_82:
[----:B------:R-:W-:Y:S05]  /*45a0*/  BRA.U UP5, `(.L_x_90) ;  /* 0x0000000d05807547 */ /* 0x000fea000b800000 */
[----:B------:R-:W2:Y:S01]  /*45b0*/  S2UR UR7, SR_CgaCtaId ;  /* 0x00000000000779c3 */ /* 0x000ea20000008800 */
[----:B------:R-:W-:Y:S01]  /*45c0*/  UMOV UR4, 0x40 ;  /* 0x0000004000047882 */ /* 0x000fe20000000000 */
[----:B------:R-:W-:Y:S01]  /*45d0*/  NOP ;  /* 0x0000000000007918 */ /* 0x000fe20000000000 */
[----:B------:R-:W-:Y:S01]  /*45e0*/  UMOV UR6, 0x400 ;  /* 0x0000040000067882 */ /* 0x000fe20000000000 */
[----:B--2---:R-:W-:Y:S02]  /*45f0*/  ULEA UR5, UR7, UR4, 0x18 ;  /* 0x0000000407057291 */ /* 0x004fe4000f8ec0ff */
[----:B------:R-:W-:-:S07]  /*4600*/  ULEA UR6, UR7, UR6, 0x18 ;  /* 0x0000000607067291 */ /* 0x000fce000f8ec0ff */
[----:B------:R-:W2:Y:S02]  /*4610*/  LDS.U8 R0, [UR5+0x1c] ;  /* 0x00001c05ff007984 */ /* 0x000ea40008000000 */
[----:B--2---:R-:W-:-:S13]  /*4620*/  ISETP.NE.AND P0, PT, R0, RZ, PT ;  /* 0x000000ff0000720c */ /* 0x004fda0003f05270 */
[----:B------:R-:W-:Y:S05]  /*4630*/  @P0 BRA `(.L_x_91) ;  /* 0x0000000000580947 */ /* 0x000fea0003800000 */
[----:B------:R-:W-:-:S13]  /*4640*/  ELECT P0, URZ, PT ;  /* 0x0000000000ff782f */ /* 0x000fda0003800000 */
[----:B------:R-:W-:Y:S05]  /*4650*/  @!P0 BRA `(.L_x_92) ;  /* 0x0000000000608947 */ /* 0x000fea0003800000 */
[----:B------:R-:W-:Y:S01]  /*4660*/  UMOV UR4, 0x10 ;  /* 0x0000001000047882 */ /* 0x000fe20000000000 */
[----:B------:R-:W-:Y:S01]  /*4670*/  HFMA2 R0, -RZ, RZ, 0, 5.9604644775390625e-08 ;  /* 0x00000001ff007431 */ /* 0x000fe200000001ff */
[----:B------:R-:W-:-:S03]  /*4680*/  MOV R3, 0xffff ;  /* 0x0000ffff00037802 */ /* 0x000fc60000000f00 */
[----:B------:R-:W-:Y:S04]  /*4690*/  DEPBAR.LE SB2, 0x36 ;  /* 0x0000ad800000791a */ /* 0x000fe80000000000 */
[----:B------:R-:W2:Y:S02]  /*46a0*/  UTCATOMSWS.FIND_AND_SET.ALIGN UP0, UR4, UR4 ;  /* 0x00000004000475e3 */ /* 0x000ea40008000800 */
[----:B--2---:R-:W-:Y:S01]  /*46b0*/  MOV R4, UR4 ;  /* 0x0000000400047c02 */ /* 0x004fe20008000f00 */
[----:B------:R-:W-:Y:S06]  /*46c0*/  BRA.U UP0, `(.L_x_93) ;  /* 0x0000000100187547 */ /* 0x000fec000b800000 */
.L_x_94:
[----:B------:R-:W-:Y:S05]  /*46d0*/  NANOSLEEP 0x64 ;  /* 0x000000640000795d */ /* 0x000fea0003800000 */
[----:B------:R-:W-:-:S05]  /*46e0*/  UMOV UR4, 0x10 ;  /* 0x0000001000047882 */ /* 0x000fca0000000000 */
[----:B------:R-:W-:Y:S04]  /*46f0*/  DEPBAR.LE SB2, 0x36 ;  /* 0x0000ad800000791a */ /* 0x000fe80000000000 */
[----:B------:R-:W2:Y:S02]  /*4700*/  UTCATOMSWS.FIND_AND_SET.ALIGN UP0, UR4, UR4 ;  /* 0x00000004000475e3 */ /* 0x000ea40008000800 */
[----:B--2---:R-:W-:Y:S01]  /*4710*/  MOV R4, UR4 ;  /* 0x0000000400047c02 */ /* 0x004fe20008000f00 */
[----:B------:R-:W-:Y:S05]  /*4720*/  BRA.U !UP0, `(.L_x_94) ;  /* 0xfffffffd08e87547 */ /* 0x000fea000b83ffff */
.L_x_93:
[-C--:B------:R-:W-:Y:S02]  /*4730*/  SHF.L.U32 R3, R3, R4.reuse, RZ ;  /* 0x0000000403037219 */ /* 0x080fe400000006ff */
[----:B------:R-:W-:Y:S01]  /*4740*/  SHF.L.U32 R0, R0, R4, RZ ;  /* 0x0000000400007219 */ /* 0x000fe200000006ff */
[----:B------:R-:W-:Y:S02]  /*4750*/  IMAD.SHL.U32 R4, R4, 0x20, RZ ;  /* 0x0000002004047824 */ /* 0x000fe400078e00ff */
[----:B------:R2:W-:Y:S04]  /*4760*/  ATOMS.OR RZ, [UR5+0x14], R3 ;  /* 0x00001403ffff798c */ /* 0x0005e8000b000005 */
[----:B------:R2:W-:Y:S04]  /*4770*/  ATOMS.OR RZ, [UR5+0x18], R0 ;  /* 0x00001800ffff798c */ /* 0x0005e8000b000005 */
[----:B------:R2:W-:Y:S01]  /*4780*/  STS [UR6+0x330], R4 ;  /* 0x00033004ff007988 */ /* 0x0005e20008000806 */
[----:B------:R-:W-:Y:S05]  /*4790*/  BRA `(.L_x_92) ;  /* 0x0000000000107947 */ /* 0x000fea0003800000 */
.L_x_91:
[----:B------:R-:W-:Y:S02]  /*47a0*/  MOV R0, 0xffffffff ;  /* 0xffffffff00007802 */ /* 0x000fe40000000f00 */
[----:B------:R-:W-:-:S03]  /*47b0*/  MOV R4, 0x47e0 ;  /* 0x000047e000047802 */ /* 0x000fc60000000f00 */
[----:B------:R2:W-:Y:S04]  /*47c0*/  STS [UR6+0x330], R0 ;  /* 0x00033000ff007988 */ /* 0x0005e80008000806 */
[----:B-12--5:R-:W-:Y:S05]  /*47d0*/  CALL.REL.NOINC `($__internal_1_$__cuda_sm10x_tcgen05_guardrail_trap_phase_invalid_during_alloc) ;  /* 0x0000005c00687944 */ /* 0x026fea0003c00000 */
.L_x_92:
[----:B------:R-:W-:Y:S05]  /*47e0*/  WARPSYNC.ALL ;  /* 0x0000000000007948 */ /* 0x000fea0003800000 */
[----:B------:R-:W3:Y:S01]  /*47f0*/  S2UR UR4, SR_CgaCtaId ;  /* 0x00000000000479c3 */ /* 0x000ee20000008800 */
[----:B------:R-:W-:Y:S01]  /*4800*/  UMOV UR14, 0x400 ;  /* 0x00000400000e7882 */ /* 0x000fe20000000000 */
[----:B------:R-:W-:-:S06]  /*4810*/  NOP ;  /* 0x0000000000007918 */ /* 0x000fcc0000000000 */
[----:B------:R-:W-:Y:S06]  /*4820*/  BAR.ARV 0x6, 0xa0 ;  /* 0x0182800000007b1d */ /* 0x000fec0000002000 */
[----:B------:R-:W4:Y:S01]  /*4830*/  LDCU UR5, c[0x0][0x38c] ;  /* 0x00007180ff0577ac */ /* 0x000f220008000800 */
[----:B------:R-:W-:Y:S01]  /*4840*/  LOP3.LUT R2, R2, 0xffff, RZ, 0xc0, !PT ;  /* 0x0000ffff02027812 */ /* 0x000fe200078ec0ff */
[----:B------:R-:W-:Y:S01]  /*4850*/  IMAD.MOV.U32 R11, RZ, RZ, 0x1 ;  /* 0x00000001ff0b7424 */ /* 0x000fe200078e00ff */
[----:B------:R-:W-:Y:S01]  /*4860*/  CS2R R8, SRZ ;  /* 0x0000000000087805 */ /* 0x000fe2000001ff00 */
[----:B------:R-:W1:Y:S01]  /*4870*/  LDCU UR8, c[0x0][0x38c] ;  /* 0x00007180ff0877ac */ /* 0x000e620008000800 */
[----:B------:R-:W-:Y:S01]  /*4880*/  R2UR UR16, R2 ;  /* 0x00000000021072ca */ /* 0x000fe200000e0000 */
[----:B------:R-:W-:Y:S01]  /*4890*/  IMAD.MOV.U32 R10, RZ, RZ, RZ ;  /* 0x000000ffff0a7224 */ /* 0x000fe200078e00ff */
[----:B------:R-:W-:Y:S01]  /*48a0*/  UMOV UR18, URZ ;  /* 0x000000ff00127c82 */ /* 0x000fe20008000000 */
[----:B------:R-:W-:Y:S01]  /*48b0*/  UMOV UR11, URZ ;  /* 0x000000ff000b7c82 */ /* 0x000fe20008000000 */
[----:B---3--:R-:W-:Y:S01]  /*48c0*/  ULEA UR14, UR4, UR14, 0x18 ;  /* 0x0000000e040e7291 */ /* 0x008fe2000f8ec0ff */
[----:B------:R-:W-:Y:S01]  /*48d0*/  UMOV UR20, 0x0 ;  /* 0x0000000000147882 */ /* 0x000fe20000000000 */
[----:B------:R-:W-:-:S02]  /*48e0*/  UMOV UR21, 0x41c0010 ;  /* 0x041c001000157882 */ /* 0x000fc40000000000 */
[----:B------:R-:W-:Y:S02]  /*48f0*/  UIADD3 UR6, UPT, UPT, UR14, 0x3c00, URZ ;  /* 0x00003c000e067890 */ /* 0x000fe4000fffe0ff */
[----:B------:R-:W-:Y:S02]  /*4900*/  UIADD3 UR7, UPT, UPT, UR14, 0x16c00, URZ ;  /* 0x00016c000e077890 */ /* 0x000fe4000fffe0ff */
[----:B----4-:R-:W-:Y:S01]  /*4910*/  UIADD3 UR5, UPT, UPT, UR5, 0x1f, URZ ;  /* 0x0000001f05057890 */ /* 0x010fe2000fffe0ff */
[----:B--2---:R-:W2:Y:S01]  /*4920*/  LDS R0, [UR14+0x330] ;  /* 0x0003300eff007984 */ /* 0x004ea20008000800 */
[----:B------:R-:W-:Y:S02]  /*4930*/  USHF.R.U32.HI UR6, URZ, 0x4, UR6 ;  /* 0x00000004ff067899 */ /* 0x000fe40008011606 */
[----:B------:R-:W-:Y:S02]  /*4940*/  USHF.R.S32.HI UR4, URZ, 0x1f, UR5 ;  /* 0x0000001fff047899 */ /* 0x000fe40008011405 */
[----:B------:R-:W-:-:S02]  /*4950*/  ULOP3.LUT UR6, UR6, 0x3fff, URZ, 0xc0, !UPT ;  /* 0x00003fff06067892 */ /* 0x000fc4000f8ec0ff */
[----:B------:R-:W-:Y:S02]  /*4960*/  ULEA.HI UR4, UR4, UR5, URZ, 0x5 ;  /* 0x0000000504047291 */ /* 0x000fe4000f8f28ff */
[----:B------:R-:W-:Y:S02]  /*4970*/  USHF.R.U32.HI UR5, URZ, 0x4, UR7 ;  /* 0x00000004ff057899 */ /* 0x000fe40008011607 */
[----:B------:R-:W-:Y:S02]  /*4980*/  USHF.R.S32.HI UR22, URZ, 0x5, UR4 ;  /* 0x00000005ff167899 */ /* 0x000fe40008011404 */
[----:B------:R-:W-:Y:S02]  /*4990*/  ULOP3.LUT UR4, UR5, 0x3fff, URZ, 0xc0, !UPT ;  /* 0x00003fff05047892 */ /* 0x000fe4000f8ec0ff */
[----:B------:R-:W-:Y:S02]  /*49a0*/  UISETP.LT.AND UP0, UPT, UR22, 0x1, UPT ;  /* 0x000000011600788c */ /* 0x000fe4000bf01270 */
[----:B------:R-:W-:-:S02]  /*49b0*/  ULOP3.LUT UR17, UR6, 0x10000, URZ, 0xfc, !UPT ;  /* 0x0001000006117892 */ /* 0x000fc4000f8efcff */
[----:B------:R-:W-:Y:S02]  /*49c0*/  USEL UR23, UR22, 0x1, !UP0 ;  /* 0x0000000116177887 */ /* 0x000fe4000c000000 */
[----:B------:R-:W-:Y:S02]  /*49d0*/  ULOP3.LUT UR4, UR4, 0x10000, URZ, 0xfc, !UPT ;  /* 0x0001000004047892 */ /* 0x000fe4000f8efcff */
[----:B------:R-:W-:Y:S02]  /*49e0*/  UIADD3 UR23, UPT, UPT, -UR23, URZ, URZ ;  /* 0x000000ff17177290 */ /* 0x000fe4000fffe1ff */
[----:B-1----:R-:W-:Y:S01]  /*49f0*/  UISETP.GE.AND UP4, UPT, UR8, 0x1, UPT ;  /* 0x000000010800788c */ /* 0x002fe2000bf86270 */
[----:B--2---:R-:W-:-:S15]  /*4a00*/  R2UR UR24, R0 ;  /* 0x00000000001872ca */ /* 0x004fde00000e0000 */
.L_x_101:
[----:B------:R-:W-:Y:S02]  /*4a10*/  LEA R0, R10, UR14, 0x3 ;  /* 0x0000000e0a007c11 */ /* 0x000fe4000f8e18ff */
[----:B------:R-:W-:Y:S02]  /*4a20*/  SHF.L.U32 R5, R9, 0x1f, RZ ;  /* 0x0000001f09057819 */ /* 0x000fe400000006ff */
[----:B------:R-:W-:Y:S01]  /*4a30*/  PLOP3.LUT P0, PT, PT, PT, UP4, 0x80, 0x8 ;  /* 0x000000000008781c */ /* 0x000fe20003f0f048 */
[----:B------:R-:W-:Y:S01]  /*4a40*/  VIADD R3, R0, 0x290 ;  /* 0x0000029000037836 */ /* 0x000fe20000000000 */
[----:B-1----:R-:W1:Y:S02]  /*4a50*/  SYNCS.PHASECHK.TRANS64.TRYWAIT P1, [R0+URZ+0x280], R5 ;  /* 0x00028005000075a7 */ /* 0x002e6400080211ff */
[----:B-1-3--:R-:W-:Y:S09]  /*4a60*/  @!P1 BRA `(.L_x_95) ;  /* 0x00000054008c9947 */ /* 0x00aff20003800000 */
.L_x_221:
[----:B------:R-:W-:Y:S01]  /*4a70*/  LEA R4, R10, UR14, 0x4 ;  /* 0x0000000e0a047c11 */ /* 0x000fe2000f8e20ff */
[----:B------:R-:W-:Y:S01]  /*4a80*/  @UP4 ULEA UR5, UR11, UR14, 0x3 ;  /* 0x0000000e0b054291 */ /* 0x000fe2000f8e18ff */
[----:B------:R-:W-:Y:S01]  /*4a90*/  PLOP3.LUT P2, PT, PT, PT, PT, 0x80, 0x8 ;  /* 0x000000000008781c */ /* 0x000fe20003f4f070 */
[----:B------:R-:W-:Y:S01]  /*4aa0*/  ULEA UR19, UR18, UR14, 0x3 ;  /* 0x0000000e12137291 */ /* 0x000fe2000f8e18ff */
[----:B------:R-:W-:Y:S02]  /*4ab0*/  PRMT R3, RZ, 0x654, R3 ;  /* 0x00000654ff037816 */ /* 0x000fe40000000003 */
[----:B-1----:R-:W1:Y:S01]  /*4ac0*/  LDS.128 R4, [R4+0x310] ;  /* 0x0003100004047984 */ /* 0x002e620000000c00 */
[----:B------:R-:W-:Y:S02]  /*4ad0*/  @P0 SHF.L.U32 R2, R8, 0x1f, RZ ;  /* 0x0000001f08020819 */ /* 0x000fe400000006ff */
[----:B------:R-:W-:Y:S01]  /*4ae0*/  SHF.L.U32 R0, R11, 0x1f, RZ ;  /* 0x0000001f0b007819 */ /* 0x000fe200000006ff */
[----:B------:R-:W-:Y:S01]  /*4af0*/  @!PT LDS RZ, [RZ] ;  /* 0x00000000fffff984 */ /* 0x000fe20000000800 */
[----:B------:R-:W-:Y:S01]  /*4b00*/  @!PT LDS RZ, [RZ] ;  /* 0x00000000fffff984 */ /* 0x000fe20000000800 */
[----:B------:R-:W-:Y:S01]  /*4b10*/  @!PT LDS RZ, [RZ] ;  /* 0x00000000fffff984 */ /* 0x000fe20000000800 */
[----:B------:R-:W-:Y:S01]  /*4b20*/  @!PT LDS RZ, [RZ] ;  /* 0x00000000fffff984 */ /* 0x000fe20000000800 */
[----:B------:R2:W-:Y:S06]  /*4b30*/  MEMBAR.ALL.CTA ;  /* 0x0000000000007992 */ /* 0x0005ec0000008000 */
[----:B--2---:R-:W2:Y:S02]  /*4b40*/  FENCE.VIEW.ASYNC.S ;  /* 0x00000000000073c6 */ /* 0x004ea40000000000 */
[----:B--2---:R2:W-:Y:S01]  /*4b50*/  SYNCS.ARRIVE.TRANS64.RED.A1T0 RZ, [R3+URZ], RZ ;  /* 0x000000ff03ff79a7 */ /* 0x0045e200081004ff */
[----:B------:R2:W3:Y:S01]  /*4b60*/  @P0 SYNCS.PHASECHK.TRANS64.TRYWAIT P2, [UR5], R2 ;  /* 0x00000002ff0005a7 */ /* 0x0004e20008041105 */
[----:B-1----:R-:W-:Y:S01]  /*4b70*/  LOP3.LUT P1, RZ, R6, 0x1, RZ, 0xc0, !PT ;  /* 0x0000000106ff7812 */ /* 0x002fe2000782c0ff */
[----:B------:R-:W1:Y:S02]  /*4b80*/  SYNCS.PHASECHK.TRANS64.TRYWAIT P0, [UR19+0x2c0], R0 ;  /* 0x0002c000ff0075a7 */ /* 0x000e640008001113 */
[----:B-123--:R-:W-:Y:S10]  /*4b90*/  @!P0 BRA `(.L_x_96) ;  /* 0x0000005400548947 */ /* 0x00eff40003800000 */
.L_x_223:
[----:B------:R-:W-:Y:S01]  /*4ba0*/  IADD3 R10, PT, PT, R10, 0x1, RZ ;  /* 0x000000010a0a7810 */ /* 0x000fe20007ffe0ff */
[----:B------:R-:W-:Y:S06]  /*4bb0*/  BRA.U !UP4, `(.L_x_97) ;  /* 0x000000010c9c7547 */ /* 0x000fec000b800000 */
[----:B------:R-:W-:Y:S02]  /*4bc0*/  ULEA.HI UR5, UR18, UR18, URZ, 0x1 ;  /* 0x0000001212057291 */ /* 0x000fe4000f8f08ff */
[----:B------:R-:W-:Y:S02]  /*4bd0*/  UPLOP3.LUT UP2, UPT, UPT, UPT, UPT, 0x40, 0x4 ;  /* 0x000000000004789c */ /* 0x000fe40003f4e870 */
[----:B------:R-:W-:Y:S02]  /*4be0*/  USHF.R.U32.HI UR6, URZ, 0x1, UR5 ;  /* 0x00000001ff067899 */ /* 0x000fe40008011605 */
[----:B------:R-:W-:Y:S02]  /*4bf0*/  ULOP3.LUT UR15, UR5, 0xffe, URZ, 0xc0, !UPT ;  /* 0x00000ffe050f7892 */ /* 0x000fe4000f8ec0ff */
[----:B------:R-:W-:Y:S02]  /*4c00*/  UIMAD UR5, UR6, 0x70, UR24 ;  /* 0x00000070060578a4 */ /* 0x000fe4000f8e0218 */
[----:B------:R-:W-:Y:S01]  /*4c10*/  UIADD3 UR15, UPT, UPT, -UR15, UR18, URZ ;  /* 0x000000120f0f7290 */ /* 0x000fe2000fffe1ff */
[----:B------:R-:W-:Y:S01]  /*4c20*/  UMOV UR13, UR23 ;  /* 0x00000017000d7c82 */ /* 0x000fe20008000000 */
[----:B------:R-:W-:-:S02]  /*4c30*/  UMOV UR12, UR22 ;  /* 0x00000016000c7c82 */ /* 0x000fc40008000000 */
[----:B------:R-:W-:-:S03]  /*4c40*/  ULEA UR15, UR15, UR5, 0x14 ;  /* 0x000000050f0f7291 */ /* 0x000fc6000f8ea0ff */
[----:B------:R-:W-:-:S09]  /*4c50*/  UMOV UR5, UR11 ;  /* 0x0000000b00057c82 */ /* 0x000fd20008000000 */
.L_x_100:
[----:B------:R-:W-:Y:S02]  /*4c60*/  UIADD3 UR13, UPT, UPT, UR13, 0x1, URZ ;  /* 0x000000010d0d7890 */ /* 0x000fe4000fffe0ff */
[----:B--2---:R-:W-:Y:S02]  /*4c70*/  ULEA UR7, UR5, UR14, 0x3 ;  /* 0x0000000e05077291 */ /* 0x004fe4000f8e18ff */
[----:B------:R-:W-:Y:S01]  /*4c80*/  UISETP.NE.AND UP3, UPT, UR13, URZ, UPT ;  /* 0x000000ff0d00728c */ /* 0x000fe2000bf65270 */
[----:B---3--:R-:W-:Y:S10]  /*4c90*/  @P2 BRA `(.L_x_98) ;  /* 0x00000000000c2947 */ /* 0x008ff40003800000 */
[----:B-1----:R-:W-:Y:S04]  /*4ca0*/  SHF.L.U32 R3, R8, 0x1f, RZ ;  /* 0x0000001f08037819 */ /* 0x002fe800000006ff */
[----:B------:R-:W1:Y:S02]  /*4cb0*/  SYNCS.PHASECHK.TRANS64.TRYWAIT P0, [UR7], R3 ;  /* 0x00000003ff0075a7 */ /* 0x000e640008001107 */
[----:B-1----:R-:W-:Y:S05]  /*4cc0*/  @!P0 BRA `(.L_x_99) ;  /* 0x0000005400208947 */ /* 0x002fea0003800000 */
.L_x_98:
[----:B------:R-:W-:Y:S01]  /*4cd0*/  UISETP.NE.AND UP0, UPT, UR12, 0x1, UPT ;  /* 0x000000010c00788c */ /* 0x000fe2000bf05270 */
[----:B------:R-:W-:Y:S01]  /*4ce0*/  PLOP3.LUT P2, PT, PT, PT, PT, 0x80, 0x8 ;  /* 0x000000000008781c */ /* 0x000fe20003f4f070 */
[----:B------:R-:W-:Y:S02]  /*4cf0*/  UIADD3 UR6, UPT, UPT, UR5, 0x1, URZ ;  /* 0x0000000105067890 */ /* 0x000fe4000fffe0ff */
[----:B------:R-:W-:Y:S02]  /*4d00*/  UIADD3 UR12, UPT, UPT, UR12, -0x1, URZ ;  /* 0xffffffff0c0c7890 */ /* 0x000fe4000fffe0ff */
[----:B------:R-:W-:Y:S01]  /*4d10*/  UISETP.NE.AND UP1, UPT, UR6, 0x26, UPT ;  /* 0x000000260600788c */ /* 0x000fe2000bf25270 */
[----:B------:R-:W-:Y:S01]  /*4d20*/  PLOP3.LUT P0, PT, PT, PT, UP0, 0x80, 0x8 ;  /* 0x000000000008781c */ /* 0x000fe20003f0f008 */
[----:B------:R-:W-:Y:S02]  /*4d30*/  UMOV UR9, 0xc0004010 ;  /* 0xc000401000097882 */ /* 0x000fe40000000000 */
[----:B------:R-:W-:Y:S02]  /*4d40*/  USEL UR8, URZ, 0x1, UP1 ;  /* 0x00000001ff087887 */ /* 0x000fe40008800000 */
[----:B------:R-:W-:Y:S02]  /*4d50*/  USEL UR11, UR6, URZ, UP1 ;  /* 0x000000ff060b7287 */ /* 0x000fe40008800000 */
[----:B------:R-:W-:Y:S02]  /*4d60*/  UIMAD UR6, UR5, 0xe0, UR4 ;  /* 0x000000e0050678a4 */ /* 0x000fe4000f8e0204 */
[----:B------:R-:W-:Y:S01]  /*4d70*/  @UP0 ULEA UR10, UR11, UR14, 0x3 ;  /* 0x0000000e0b0a0291 */ /* 0x000fe2000f8e18ff */
[----:B------:R-:W-:Y:S01]  /*4d80*/  LOP3.LUT R8, R8, UR8, RZ, 0x3c, !PT ;  /* 0x0000000808087c12 */ /* 0x000fe2000f8e3cff */
[----:B------:R-:W-:Y:S03]  /*4d90*/  ULEA UR8, UR5, UR17, 0x7 ;  /* 0x0000001105087291 */ /* 0x000fe6000f8e38ff */
[----:B-1----:R-:W-:Y:S01]  /*4da0*/  @P0 SHF.L.U32 R0, R8, 0x1f, RZ ;  /* 0x0000001f08000819 */ /* 0x002fe200000006ff */
[----:B------:R-:W-:Y:S03]  /*4db0*/  UMOV UR5, UR11 ;  /* 0x0000000b00057c82 */ /* 0x000fe60008000000 */
[----:B------:R2:W3:Y:S01]  /*4dc0*/  @P0 SYNCS.PHASECHK.TRANS64.TRYWAIT P2, [UR10], R0 ;  /* 0x00000000ff0005a7 */ /* 0x0004e2000804110a */
[----:B------:R-:W-:Y:S03]  /*4dd0*/  UIADD3 UR10, UPT, UPT, UR7, 0x130, URZ ;  /* 0x00000130070a7890 */ /* 0x000fe6000fffe0ff */
[----:B------:R-:W-:Y:S02]  /*4de0*/  UMOV UR7, 0xc0004010 ;  /* 0xc000401000077882 */ /* 0x000fe40000000000 */
[----:B------:R2:W-:Y:S01]  /*4df0*/  UTCQMMA gdesc[UR8], gdesc[UR6], tmem[UR15], tmem[UR20], idesc[UR21], UP2 ;  /* 0x00ff1406080075ea */ /* 0x0005e2000900030f */
[----:B------:R-:W-:Y:S03]  /*4e00*/  UPLOP3.LUT UP2, UPT, UPT, UPT, UPT, 0x80, 0x8 ;  /* 0x000000000008789c */ /* 0x000fe60003f4f070 */
[----:B------:R2:W-:Y:S01]  /*4e10*/  UTCBAR.MULTICAST [UR10], URZ, UR16 ;  /* 0x000000ff0a0073e9 */ /* 0x0005e20008000810 */
[----:B------:R-:W-:Y:S07]  /*4e20*/  BRA.U UP3, `(.L_x_100) ;  /* 0xfffffffd038c7547 */ /* 0x000fee000b83ffff */
.L_x_97:
[----:B------:R-:W-:Y:S01]  /*4e30*/  UIADD3 UR5, UPT, UPT, UR18, 0x1, URZ ;  /* 0x0000000112057890 */ /* 0x000fe2000fffe0ff */
[C---:B------:R-:W-:Y:S01]  /*4e40*/  ISETP.NE.AND P0, PT, R10.reuse, 0x2, PT ;  /* 0x000000020a00780c */ /* 0x040fe20003f05270 */
[----:B--2---:R-:W-:Y:S02]  /*4e50*/  UIADD3 UR6, UPT, UPT, UR19, 0x2a0, URZ ;  /* 0x000002a013067890 */ /* 0x004fe4000fffe0ff */
[----:B------:R-:W-:Y:S01]  /*4e60*/  UISETP.NE.AND UP0, UPT, UR5, 0x4, UPT ;  /* 0x000000040500788c */ /* 0x000fe2000bf05270 */
[----:B-1----:R-:W-:Y:S02]  /*4e70*/  SEL R0, RZ, 0x1, P0 ;  /* 0x00000001ff007807 */ /* 0x002fe40000000000 */
[----:B------:R-:W-:Y:S01]  /*4e80*/  SEL R10, R10, RZ, P0 ;  /* 0x000000ff0a0a7207 */ /* 0x000fe20000000000 */
[----:B------:R-:W-:Y:S01]  /*4e90*/  USEL UR7, URZ, 0x1, UP0 ;  /* 0x00000001ff077887 */ /* 0x000fe20008000000 */
[----:B------:R-:W-:Y:S01]  /*4ea0*/  LOP3.LUT R9, R9, R0, RZ, 0x3c, !PT ;  /* 0x0000000009097212 */ /* 0x000fe200078e3cff */
[----:B------:R-:W-:Y:S01]  /*4eb0*/  USEL UR18, UR5, URZ, UP0 ;  /* 0x000000ff05127287 */ /* 0x000fe20008000000 */
[----:B------:R1:W-:Y:S03]  /*4ec0*/  UTCBAR [UR6], URZ ;  /* 0x000000ff060073e9 */ /* 0x0003e600080000ff */
[----:B------:R-:W-:Y:S01]  /*4ed0*/  LOP3.LUT R11, R11, UR7, RZ, 0x3c, !PT ;  /* 0x000000070b0b7c12 */ /* 0x000fe2000f8e3cff */
[----:B------:R-:W-:Y:S07]  /*4ee0*/  @P1 BRA `(.L_x_101) ;  /* 0xfffffff800c81947 */ /* 0x000fee000383ffff */
[----:B------:R-:W2:Y:S01]  /*4ef0*/  S2UR UR8, SR_CgaCtaId ;  /* 0x00000000000879c3 */ /* 0x000ea20000008800 */
[----:B------:R-:W-:Y:S01]  /*4f00*/  ELECT P0, URZ, PT ;  /* 0x0000000000ff782f */ /* 0x000fe20003800000 */
[----:B------:R-:W-:Y:S01]  /*4f10*/  IMAD.MOV.U32 R0, RZ, RZ, 0x1 ;  /* 0x00000001ff007424 */ /* 0x000fe200078e00ff */
[----:B------:R-:W-:Y:S01]  /*4f20*/  UIADD3 UR14, UPT, UPT, UR14, 0x2c0, URZ ;  /* 0x000002c00e0e7890 */ /* 0x000fe2000fffe0ff */
[----:B------:R-:W-:Y:S01]  /*4f30*/  SHF.L.U32 R3, R11, 0x1f, RZ ;  /* 0x0000001f0b037819 */ /* 0x000fe200000006ff */
[----:B------:R-:W-:-:S03]  /*4f40*/  UMOV UR4, 0x40 ;  /* 0x0000004000047882 */ /* 0x000fc60000000000 */
[----:B------:R-:W-:Y:S01]  /*4f50*/  UVIRTCOUNT.DEALLOC.SMPOOL 0x80 ;  /* 0x000000800000784c */ /* 0x000fe20000000000 */
[----:B--2---:R-:W-:Y:S02]  /*4f60*/  ULEA UR8, UR8, UR4, 0x18 ;  /* 0x0000000408087291 */ /* 0x004fe4000f8ec0ff */
[----:B------:R-:W-:-:S07]  /*4f70*/  ULEA UR4, UR18, UR14, 0x3 ;  /* 0x0000000e12047291 */ /* 0x000fce000f8e18ff */
[----:B------:R2:W-:Y:S02]  /*4f80*/  @P0 STS.U8 [UR8+0x1c], R0 ;  /* 0x00001c00ff000988 */ /* 0x0005e40008000008 */
[----:B------:R-:W4:Y:S02]  /*4f90*/  SYNCS.PHASECHK.TRANS64.TRYWAIT P0, [UR4], R3 ;  /* 0x00000003ff0075a7 */ /* 0x000f240008001104 */
[----:B--2-4-:R-:W-:Y:S05]  /*4fa0*/  @!P0 BRA `(.L_x_102) ;  /* 0x0000005000808947 */ /* 0x014fea0003800000 */
.L_x_226:
[----:B------:R-:W-:-:S04]  /*4fb0*/  UIADD3 UR4, UPT, UPT, UR18, 0x1, URZ ;  /* 0x0000000112047890 */ /* 0x000fc8000fffe0ff */
[----:B------:R-:W-:-:S04]  /*4fc0*/  UISETP.NE.AND UP0, UPT, UR4, 0x4, UPT ;  /* 0x000000040400788c */ /* 0x000fc8000bf05270 */
[----:B-1----:R-:W-:Y:S02]  /*4fd0*/  USEL UR6, URZ, 0x1, UP0 ;  /* 0x00000001ff067887 */ /* 0x002fe40008000000 */
[----:B------:R-:W-:-:S04]  /*4fe0*/  USEL UR4, UR4, URZ, UP0 ;  /* 0x000000ff04047287 */ /* 0x000fc80008000000 */
[----:B------:R-:W-:Y:S01]  /*4ff0*/  ULEA UR5, UR4, UR14, 0x3 ;  /* 0x0000000e04057291 */ /* 0x000fe2000f8e18ff */
[----:B------:R-:W-:-:S04]  /*5000*/  LOP3.LUT R2, R11, UR6, RZ, 0x3c, !PT ;  /* 0x000000060b027c12 */ /* 0x000fc8000f8e3cff */
[----:B--2---:R-:W-:-:S04]  /*5010*/  SHF.L.U32 R3, R2, 0x1f, RZ ;  /* 0x0000001f02037819 */ /* 0x004fc800000006ff */
[----:B------:R-:W1:Y:S02]  /*5020*/  SYNCS.PHASECHK.TRANS64.TRYWAIT P0, [UR5], R3 ;  /* 0x00000003ff0075a7 */ /* 0x000e640008001105 */
[----:B-1----:R-:W-:Y:S05]  /*5030*/  @!P0 BRA `(.L_x_103) ;  /* 0x0000005000748947 */ /* 0x002fea0003800000 */
.L_x_228:
        /* <DEDUP_REMOVED lines=9> */
.L_x_230:
[----:B------:R-:W-:-:S04]  /*50d0*/  UIADD3 UR4, UPT, UPT, UR4, 0x1, URZ ;  /* 0x0000000104047890 */ /* 0x000fc8000fffe0ff */
[----:B------:R-:W-:-:S04]  /*50e0*/  UISETP.NE.AND UP0, UPT, UR4, 0x4, UPT ;  /* 0x000000040400788c */ /* 0x000fc8000bf05270 */
[----:B------:R-:W-:Y:S02]  /*50f0*/  USEL UR5, URZ, 0x1, UP0 ;  /* 0x00000001ff057887 */ /* 0x000fe40008000000 */
[----:B------:R-:W-:-:S04]  /*5100*/  USEL UR4, UR4, URZ, UP0 ;  /* 0x000000ff04047287 */ /* 0x000fc80008000000 */
[----:B------:R-:W-:Y:S01]  /*5110*/  ULEA UR4, UR4, UR14, 0x3 ;  /* 0x0000000e04047291 */ /* 0x000fe2000f8e18ff */
[----:B-1----:R-:W-:-:S04]  /*5120*/  LOP3.LUT R3, R2, UR5, RZ, 0x3c, !PT ;  /* 0x0000000502037c12 */ /* 0x002fc8000f8e3cff */
[----:B------:R-:W-:-:S04]  /*5130*/  SHF.L.U32 R3, R3, 0x1f, RZ ;  /* 0x0000001f03037819 */ /* 0x000fc800000006ff */
[----:B------:R-:W1:Y:S02]  /*5140*/  SYNCS.PHASECHK.TRANS64.TRYWAIT P0, [UR4], R3 ;  /* 0x00000003ff0075a7 */ /* 0x000e640008001104 */
[----:B-1----:R-:W-:Y:S05]  /*5150*/  @!P0 BRA `(.L_x_105) ;  /* 0x00000050005c8947 */ /* 0x002fea0003800000 */
.L_x_232:
[----:B------:R-:W-:Y:S01]  /*5160*/  NOP ;  /* 0x0000000000007918 */ /* 0x000fe20000000000 */
[----:B-1----:R-:W1:Y:S01]  /*5170*/  LDS R0, [UR8+0x14] ;  /* 0x00001408ff007984 */ /* 0x002e620008000800 */
[----:B------:R-:W-:Y:S01]  /*5180*/  ULOP3.LUT UR4, UR24, 0xffff, URZ, 0xc0, !UPT ;  /* 0x0000ffff18047892 */ /* 0x000fe2000f8ec0ff */
[----:B------:R-:W-:Y:S01]  /*5190*/  UMOV UR5, 0xffff ;  /* 0x0000ffff00057882 */ /* 0x000fe20000000000 */
[----:B------:R-:W-:Y:S02]  /*51a0*/  UMOV UR6, 0x1 ;  /* 0x0000000100067882 */ /* 0x000fe40000000000 */
[----:B------:R-:W-:-:S04]  /*51b0*/  USHF.R.U32.HI UR4, URZ, 0x5, UR4 ;  /* 0x00000005ff047899 */ /* 0x000fc80008011604 */
[----:B------:R-:W-:Y:S02]  /*51c0*/  USHF.L.U32 UR5, UR5, UR4, URZ ;  /* 0x0000000405057299 */ /* 0x000fe400080006ff */
[----:B------:R-:W-:-:S04]  /*51d0*/  USHF.L.U32 UR4, UR6, UR4, URZ ;  /* 0x0000000406047299 */ /* 0x000fc800080006ff */
[----:B-1----:R-:W-:-:S04]  /*51e0*/  LOP3.LUT R0, R0, UR5, RZ, 0xc0, !PT ;  /* 0x0000000500007c12 */ /* 0x002fc8000f8ec0ff */
[----:B------:R-:W-:-:S13]  /*51f0*/  ISETP.NE.AND P0, PT, R0, UR5, PT ;  /* 0x0000000500007c0c */ /* 0x000fda000bf05270 */
[----:B------:R-:W-:Y:S05]  /*5200*/  @P0 BRA `(.L_x_106) ;  /* 0x0000000000580947 */ /* 0x000fea0003800000 */
[----:B------:R-:W1:Y:S02]  /*5210*/  LDS R0, [UR8+0x18] ;  /* 0x00001808ff007984 */ /* 0x000e640008000800 */
[----:B-1----:R-:W-:-:S04]  /*5220*/  LOP3.LUT R0, R0, UR4, RZ, 0xc0, !PT ;  /* 0x0000000400007c12 */ /* 0x002fc8000f8ec0ff */
[----:B------:R-:W-:-:S13]  /*5230*/  ISETP.NE.AND P0, PT, R0, UR4, PT ;  /* 0x0000000400007c0c */ /* 0x000fda000bf05270 */
[----:B------:R-:W-:Y:S05]  /*5240*/  @P0 BRA `(.L_x_107) ;  /* 0x00000000003c0947 */ /* 0x000fea0003800000 */
[----:B------:R-:W1:Y:S01]  /*5250*/  S2R R2, SR_LANEID ;  /* 0x0000000000027919 */ /* 0x000e620000000000 */
[----:B------:R-:W-:Y:S01]  /*5260*/  ULOP3.LUT UR5, URZ, UR5, URZ, 0x33, !UPT ;  /* 0x00000005ff057292 */ /* 0x000fe2000f8e33ff */
[----:B------:R-:W-:Y:S01]  /*5270*/  LOP3.LUT R4, RZ, UR4, RZ, 0x33, !PT ;  /* 0x00000004ff047c12 */ /* 0x000fe2000f8e33ff */
[----:B------:R-:W-:Y:S02]  /*5280*/  VOTEU.ANY UR4, UPT, PT ;  /* 0x0000000000047886 */ /* 0x000fe400038e0100 */
[----:B------:R-:W-:Y:S01]  /*5290*/  UFLO.U32 UR4, UR4 ;  /* 0x00000004000472bd */ /* 0x000fe200080e0000 */
[----:B------:R-:W2:Y:S01]  /*52a0*/  REDUX UR6, R4 ;  /* 0x00000000040673c4 */ /* 0x000ea20000000000 */
[----:B------:R-:W-:-:S06]  /*52b0*/  IMAD.U32 R0, RZ, RZ, UR5 ;  /* 0x00000005ff007e24 */ /* 0x000fcc000f8e00ff */
[----:B------:R4:W-:Y:S01]  /*52c0*/  UTCATOMSWS.AND URZ, UR5 ;  /* 0x0000000500ff79e3 */ /* 0x0009e20008000000 */
[----:B------:R-:W3:Y:S01]  /*52d0*/  REDUX UR7, R0 ;  /* 0x00000000000773c4 */ /* 0x000ee20000000000 */
[----:B-1----:R-:W-:Y:S01]  /*52e0*/  ISETP.EQ.U32.AND P0, PT, R2, UR4, PT ;  /* 0x0000000402007c0c */ /* 0x002fe2000bf02070 */
[----:B--2---:R-:W-:Y:S01]  /*52f0*/  IMAD.U32 R2, RZ, RZ, UR6 ;  /* 0x00000006ff027e24 */ /* 0x004fe2000f8e00ff */
[----:B---3--:R-:W-:-:S11]  /*5300*/  MOV R3, UR7 ;  /* 0x0000000700037c02 */ /* 0x008fd60008000f00 */
[----:B------:R4:W-:Y:S04]  /*5310*/  @P0 ATOMS.AND RZ, [UR8+0x14], R3 ;  /* 0x00001403ffff098c */ /* 0x0009e8000a800008 */
[----:B------:R4:W-:Y:S01]  /*5320*/  @P0 ATOMS.AND RZ, [UR8+0x18], R2 ;  /* 0x00001802ffff098c */ /* 0x0009e2000a800008 */
[----:B------:R-:W-:Y:S05]  /*5330*/  BRA `(.L_x_108) ;  /* 0x0000000000147947 */ /* 0x000fea0003800000 */
.L_x_107:
[----:B------:R-:W-:Y:S02]  /*5340*/  MOV R2, 0x5360 ;  /* 0x0000536000027802 */ /* 0x000fe40000000f00 */
[----:B---3-5:R-:W-:Y:S05]  /*5350*/  CALL.REL.NOINC `($__internal_0_$__cuda_sm10x_tcgen05_guardrail_trap_col_being_dealloced_not_returned_by_alloc) ;  /* 0x00000050007c7944 */ /* 0x028fea0003c00000 */
[----:B------:R-:W-:Y:S05]  /*5360*/  BRA `(.L_x_108) ;  /* 0x0000000000087947 */ /* 0x000fea0003800000 */
.L_x_106:
[----:B------:R-:W-:Y:S02]  /*5370*/  MOV R2, 0x5390 ;  /* 0x0000539000027802 */ /* 0x000fe40000000f00 */
[----:B---3-5:R-:W-:Y:S05]  /*5380*/  CALL.REL.NOINC `($__internal_2_$__cuda_sm10x_tcgen05_guardrail_trap_unallocated_columns_being_dealloced) ;  /* 0x0000005000887944 */ /* 0x028fea0003c00000 */
.L_x_108:
[----:B------:R-:W-:Y:S01]  /*5390*/  NOP ;  /* 0x0000000000007918 */ /* 0x000fe20000000000 */
[----:B----4-:R-:W-:Y:S05]  /*53a0*/  EXIT ;  /* 0x000000000000794d */ /* 0x010fea0003800000 */
.L_x_90:
[----:B------:R-:W-:-:S09]  /*53b0*/  UISETP.NE.OR UP0, UPT, UR20, 0x3, !UP3 ;  /* 0x000000031400788c */ /* 0x000fd2000df05670 */
[----:B------:R-:W-:Y:S05]  /*53c0*/  BRA.U UP0, `(.L_x_109) ;  /* 0x0000000d00b87547 */ /* 0x000fea000b800000 */
[----:B------:R-:W2:Y:S01]  /*53d0*/  LDCU.64 UR4, c[0x0][0x888] ;  /* 0x00011100ff0477ac */ /* 0x000ea20008000a00 */
[----:B------:R-:W3:Y:S01]  /*53e0*/  S2UR UR10, SR_CgaCtaId ;  /* 0x00000000000a79c3 */ /* 0x000ee20000008800 */
[----:B------:R-:W-:Y:S02]  /*53f0*/  HFMA2 R9, -RZ, RZ, 0, 0 ;  /* 0x00000000ff097431 */ /* 0x000fe400000001ff */
[----:B------:R-:W-:Y:S01]  /*5400*/  IMAD.MOV.U32 R11, RZ, RZ, 0x1 ;  /* 0x00000001ff0b7424 */ /* 0x000fe200078e00ff */
[----:B------:R-:W4:Y:S01]  /*5410*/  LDCU UR38, c[0x0][0x370] ;  /* 0x00006e00ff2677ac */ /* 0x000f220008000800 */
[----:B------:R-:W-:Y:S01]  /*5420*/  IMAD.MOV.U32 R10, RZ, RZ, RZ ;  /* 0x000000ffff0a7224 */ /* 0x000fe200078e00ff */
[----:B------:R-:W-:Y:S01]  /*5430*/  MOV R8, 0x1c00 ;  /* 0x00001c0000087802 */ /* 0x000fe20000000f00 */
[----:B------:R-:W4:Y:S01]  /*5440*/  LDCU.128 UR52, c[0x0][0xb10] ;  /* 0x00016200ff3477ac */ /* 0x000f220008000c00 */
[----:B------:R-:W1:Y:S01]  /*5450*/  LDC.64 R12, c[0x0][0x348] ;  /* 0x0000d200ff0c7b82 */ /* 0x000e620000000a00 */
[----:B------:R-:W3:Y:S01]  /*5460*/  LDCU UR37, c[0x0][0x374] ;  /* 0x00006e80ff2577ac */ /* 0x000ee20008000800 */
[----:B------:R-:W3:Y:S01]  /*5470*/  LDCU.64 UR30, c[0x0][0x890] ;  /* 0x00011200ff1e77ac */ /* 0x000ee20008000a00 */
[----:B--2---:R-:W-:Y:S01]  /*5480*/  UISETP.NE.U32.AND UP0, UPT, UR4, URZ, UPT ;  /* 0x000000ff0400728c */ /* 0x004fe2000bf05070 */
[----:B------:R-:W2:Y:S01]  /*5490*/  LDCU UR15, c[0x0][0xb0c] ;  /* 0x00016180ff0f77ac */ /* 0x000ea20008000800 */
[----:B------:R-:W2:Y:S01]  /*54a0*/  LDCU UR44, c[0x0][0xb20] ;  /* 0x00016400ff2c77ac */ /* 0x000ea20008000800 */
[----:B------:R-:W2:Y:S01]  /*54b0*/  LDCU UR4, c[0x0][0xb30] ;  /* 0x00016600ff0477ac */ /* 0x000ea20008000800 */
[----:B------:R-:W-:Y:S01]  /*54c0*/  UMOV UR21, 0x400 ;  /* 0x0000040000157882 */ /* 0x000fe20000000000 */
[----:B----4-:R-:W-:-:S02]  /*54d0*/  UIMAD.WIDE.U32 UR6, UR38, UR52, URZ ;  /* 0x00000034260672a5 */ /* 0x010fc4000f8e00ff */
[----:B---3--:R-:W-:Y:S02]  /*54e0*/  UIMAD.WIDE.U32 UR8, UR37, UR55, URZ ;  /* 0x00000037250872a5 */ /* 0x008fe4000f8e00ff */
[----:B------:R-:W-:Y:S02]  /*54f0*/  ULEA UR21, UR10, UR21, 0x18 ;  /* 0x000000150a157291 */ /* 0x000fe4000f8ec0ff */
[----:B------:R-:W-:Y:S02]  /*5500*/  UISETP.NE.U32.AND UP6, UPT, UR30, URZ, UPT ;  /* 0x000000ff1e00728c */ /* 0x000fe4000bfc5070 */
[----:B------:R-:W-:Y:S02]  /*5510*/  UIADD3 UR39, UPT, UPT, UR21, 0x260, URZ ;  /* 0x0000026015277890 */ /* 0x000fe4000fffe0ff */
[----:B------:R-:W-:Y:S02]  /*5520*/  UISETP.NE.AND.EX UP5, UPT, UR5, URZ, UPT, UP0 ;  /* 0x000000ff0500728c */ /* 0x000fe4000bfa5300 */
[----:B------:R-:W-:Y:S01]  /*5530*/  UISETP.NE.AND UP0, UPT, UR41, 0x1, UPT ;  /* 0x000000012900788c */ /* 0x000fe2000bf05270 */
[----:B------:R-:W-:Y:S01]  /*5540*/  UMOV UR6, UR7 ;  /* 0x0000000700067c82 */ /* 0x000fe20008000000 */
[----:B------:R-:W-:Y:S01]  /*5550*/  UMOV UR40, UR9 ;  /* 0x0000000900287c82 */ /* 0x000fe20008000000 */
[----:B------:R-:W-:-:S02]  /*5560*/  USEL UR43, URZ, 0x1, UP4 ;  /* 0x00000001ff2b7887 */ /* 0x000fc4000a000000 */
[----:B--2---:R-:W-:Y:S02]  /*5570*/  UISETP.NE.AND UP0, UPT, UR15, 0x1, UPT ;  /* 0x000000010f00788c */ /* 0x004fe4000bf05270 */
[----:B------:R-:W-:Y:S02]  /*5580*/  UPLOP3.LUT UP1, UPT, UPT, UPT, UPT, 0x40, 0x4 ;  /* 0x000000000004789c */ /* 0x000fe40003f2e870 */
[----:B------:R-:W-:Y:S01]  /*5590*/  UISETP.GE.AND UP3, UPT, UR41, 0x1, UPT ;  /* 0x000000012900788c */ /* 0x000fe2000bf66270 */
[----:B------:R-:W2:Y:S01]  /*55a0*/  LDCU.64 UR22, c[0x0][0xb28] ;  /* 0x00016500ff1677ac */ /* 0x000ea20008000a00 */
[----:B------:R-:W-:Y:S02]  /*55b0*/  UISETP.NE.AND.EX UP6, UPT, UR31, URZ, UPT, UP6 ;  /* 0x000000ff1f00728c */ /* 0x000fe4000bfc5360 */
[----:B------:R-:W-:Y:S02]  /*55c0*/  UPRMT UR39, UR10, 0x654, UR39 ;  /* 0x000006540a277896 */ /* 0x000fe40008000027 */
[----:B------:R-:W-:-:S02]  /*55d0*/  USHF.R.U32.HI UR42, URZ, UR53, UR6 ;  /* 0x00000035ff2a7299 */ /* 0x000fc40008011606 */
[----:B------:R-:W-:Y:S02]  /*55e0*/  USHF.R.U32.HI UR40, URZ, UR44, UR40 ;  /* 0x0000002cff287299 */ /* 0x000fe40008011628 */
[----:B------:R-:W-:Y:S02]  /*55f0*/  UISETP.NE.AND UP0, UPT, UR54, 0x1, UPT ;  /* 0x000000013600788c */ /* 0x000fe4000bf05270 */
[----:B-1----:R-:W-:-:S11]  /*5600*/  UISETP.NE.AND UP4, UPT, UR4, 0x1, UPT ;  /* 0x000000010400788c */ /* 0x002fd6000bf85270 */
.L_x_117:
[C---:B------:R-:W-:Y:S02]  /*5610*/  LEA R3, R10.reuse, UR21, 0x3 ;  /* 0x000000150a037c11 */ /* 0x040fe4000f8e18ff */
[----:B------:R-:W-:Y:S02]  /*5620*/  SHF.L.U32 R0, R9, 0x1f, RZ ;  /* 0x0000001f09007819 */ /* 0x000fe400000006ff */
[----:B------:R-:W-:Y:S02]  /*5630*/  LEA R5, R10, UR21, 0x4 ;  /* 0x000000150a057c11 */ /* 0x000fe4000f8e20ff */
[----:B-1----:R-:W1:Y:S02]  /*5640*/  SYNCS.PHASECHK.TRANS64.TRYWAIT P0, [R3+URZ+0x280], R0 ;  /* 0x00028000030075a7 */ /* 0x002e6400080011ff */
[----:B-1----:R-:W-:Y:S05]  /*5650*/  @!P0 BRA `(.L_x_110) ;  /* 0x0000004c00348947 */ /* 0x002fea0003800000 */
.L_x_233:
        /* <DEDUP_REMOVED lines=8> */
[----:B---3--:R-:W-:Y:S11]  /*56e0*/  LOP3.LUT P0, RZ, R6, 0x1, RZ, 0xc0, !PT ;  /* 0x0000000106ff7812 */ /* 0x008ff6000780c0ff */
[----:B------:R-:W-:Y:S02]  /*56f0*/  @!UPT UIADD3 URZ, UPT, UPT, URZ, URZ, URZ ;  /* 0x000000fffffff290 */ /* 0x000fe4000fffe0ff */
[----:B----4-:R-:W-:Y:S01]  /*5700*/  VOTEU.ANY UP3, P0 ;  /* 0x0000000000ff7886 */ /* 0x010fe20000060100 */
[----:B------:R-:W-:Y:S11]  /*5710*/  PLOP3.LUT P0, PT, PT, PT, UP3, 0x80, 0x8 ;  /* 0x000000000008781c */ /* 0x000ff60003f0f038 */
[----:B------:R-:W-:Y:S02]  /*5720*/  @!UPT UIADD3 URZ, UPT, UPT, URZ, URZ, URZ ;  /* 0x000000fffffff290 */ /* 0x000fe4000fffe0ff */
[----:B-1----:R-:W-:Y:S02]  /*5730*/  @P0 SHF.R.U32.HI R0, RZ, 0x10, R5 ;  /* 0x00000010ff000819 */ /* 0x002fe40000011605 */
[----:B------:R-:W-:Y:S02]  /*5740*/  @P0 MOV R2, R4 ;  /* 0x0000000400020202 */ /* 0x000fe40000000f00 */
[----:B------:R-:W-:Y:S01]  /*5750*/  @P0 R2UR UR4, R0 ;  /* 0x00000000000402ca */ /* 0x000fe200000e0000 */
[----:B------:R-:W-:Y:S01]  /*5760*/  VIADD R0, R3, 0x290 ;  /* 0x0000029003007836 */ /* 0x000fe20000000000 */
[----:B------:R-:W-:Y:S02]  /*5770*/  @P0 LOP3.LUT R4, R5, 0xffff, RZ, 0xc0, !PT ;  /* 0x0000ffff05040812 */ /* 0x000fe400078ec0ff */
[----:B------:R-:W-:Y:S02]  /*5780*/  @P0 R2UR UR6, R2 ;  /* 0x00000000020602ca */ /* 0x000fe400000e0000 */
[----:B------:R-:W-:Y:S02]  /*5790*/  PRMT R0, RZ, 0x654, R0 ;  /* 0x00000654ff007816 */ /* 0x000fe40000000000 */
[----:B------:R-:W-:Y:S02]  /*57a0*/  @P0 R2UR UR5, R4 ;  /* 0x00000000040502ca */ /* 0x000fe400000e0000 */
[----:B------:R1:W-:Y:S03]  /*57b0*/  SYNCS.ARRIVE.TRANS64.RED.A1T0 RZ, [R0+URZ], RZ ;  /* 0x000000ff00ff79a7 */ /* 0x0003e600081004ff */
[----:B------:R-:W-:Y:S04]  /*57c0*/  @UP3 UMOV UR29, UR4 ;  /* 0x00000004001d3c82 */ /* 0x000fe80008000000 */
[----:B------:R-:W-:Y:S04]  /*57d0*/  @UP3 UMOV UR14, UR6 ;  /* 0x00000006000e3c82 */ /* 0x000fe80008000000 */
[----:B------:R-:W-:Y:S01]  /*57e0*/  @UP3 UMOV UR13, UR5 ;  /* 0x00000005000d3c82 */ /* 0x000fe20008000000 */
[----:B------:R-:W-:Y:S05]  /*57f0*/  BRA.U !UP0, `(.L_x_111) ;  /* 0x0000000108c07547 */ /* 0x000fea000b800000 */
[----:B------:R-:W-:Y:S02]  /*5800*/  UIMAD.WIDE.U32 UR8, UR13, UR55, URZ ;  /* 0x000000370d0872a5 */ /* 0x000fe4000f8e00ff */
[----:B------:R-:W-:Y:S02]  /*5810*/  UP2UR UR12, UPR, URZ, 0x4 ;  /* 0x00000004ff0c7883 */ /* 0x000fe40008000000 */
[----:B------:R-:W-:Y:S02]  /*5820*/  UISETP.NE.AND UP2, UPT, UR54, 0x1, UPT ;  /* 0x000000013600788c */ /* 0x000fe4000bf45270 */
[----:B------:R-:W-:Y:S02]  /*5830*/  UIMAD.WIDE.U32 UR10, UR14, UR52, URZ ;  /* 0x000000340e0a72a5 */ /* 0x000fe4000f8e00ff */
[----:B------:R-:W-:Y:S02]  /*5840*/  USEL UR4, UR37, UR40, !UP2 ;  /* 0x0000002825047287 */ /* 0x000fe4000d000000 */
[----:B------:R-:W-:Y:S02]  /*5850*/  UISETP.NE.AND UP0, UPT, UR15, 0x1, UPT ;  /* 0x000000010f00788c */ /* 0x000fe4000bf05270 */
[----:B------:R-:W-:Y:S02]  /*5860*/  UP2UR UR20, UPR, URZ, 0x2 ;  /* 0x00000002ff147883 */ /* 0x000fe40008000000 */
[----:B------:R-:W-:Y:S02]  /*5870*/  UISETP.NE.AND UP1, UPT, UR41, 0x1, UPT ;  /* 0x000000012900788c */ /* 0x000fe4000bf25270 */
[----:B--2---:R-:W-:Y:S02]  /*5880*/  UIMAD.WIDE.U32 UR16, UR4, UR22, URZ ;  /* 0x00000016041072a5 */ /* 0x004fe4000f8e00ff */
[----:B------:R-:W-:Y:S01]  /*5890*/  USEL UR7, UR38, UR42, !UP0 ;  /* 0x0000002a26077287 */ /* 0x000fe2000c000000 */
[----:B------:R-:W-:Y:S02]  /*58a0*/  UMOV UR5, UR9 ;  /* 0x0000000900057c82 */ /* 0x000fe40008000000 */
[----:B------:R-:W-:Y:S02]  /*58b0*/  USHF.R.U32.HI UR6, URZ, UR44, UR5 ;  /* 0x0000002cff067299 */ /* 0x000fe40008011605 */
[----:B------:R-:W-:Y:S02]  /*58c0*/  UIMAD.WIDE.U32 UR18, UR7, UR22, URZ ;  /* 0x00000016071272a5 */ /* 0x000fe4000f8e00ff */
[----:B------:R-:W-:Y:S02]  /*58d0*/  USEL UR6, UR13, UR6, !UP2 ;  /* 0x000000060d067287 */ /* 0x000fe4000d000000 */
[----:B------:R-:W-:Y:S01]  /*58e0*/  UISETP.NE.AND UP2, UPT, UR12, URZ, UPT ;  /* 0x000000ff0c00728c */ /* 0x000fe2000bf45270 */
[----:B------:R-:W-:Y:S01]  /*58f0*/  UMOV UR5, UR11 ;  /* 0x0000000b00057c82 */ /* 0x000fe20008000000 */
[----:B------:R-:W-:Y:S02]  /*5900*/  UIMAD.WIDE.U32 UR10, UR6, UR22, URZ ;  /* 0x00000016060a72a5 */ /* 0x000fe4000f8e00ff */
[----:B------:R-:W-:Y:S03]  /*5910*/  USHF.R.U32.HI UR8, URZ, UR53, UR5 ;  /* 0x00000035ff087299 */ /* 0x000fe60008011605 */
[----:B------:R-:W-:Y:S02]  /*5920*/  UMOV UR5, UR17 ;  /* 0x0000001100057c82 */ /* 0x000fe40008000000 */
[----:B------:R-:W-:Y:S03]  /*5930*/  @UP1 USHF.R.U32.HI UR4, URZ, UR23, UR5 ;  /* 0x00000017ff041299 */ /* 0x000fe60008011605 */
[----:B------:R-:W-:Y:S01]  /*5940*/  UMOV UR5, UR19 ;  /* 0x0000001300057c82 */ /* 0x000fe20008000000 */
[----:B------:R-:W-:Y:S02]  /*5950*/  UIMAD UR4, UR41, UR4, URZ ;  /* 0x00000004290472a4 */ /* 0x000fe4000f8e02ff */
[----:B------:R-:W-:Y:S02]  /*5960*/  @UP1 USHF.R.U32.HI UR7, URZ, UR23, UR5 ;  /* 0x00000017ff071299 */ /* 0x000fe40008011605 */
[----:B------:R-:W-:Y:S02]  /*5970*/  USEL UR5, UR14, UR8, !UP0 ;  /* 0x000000080e057287 */ /* 0x000fe4000c000000 */
[----:B------:R-:W-:Y:S02]  /*5980*/  UIMAD UR8, UR41, UR7, URZ ;  /* 0x00000007290872a4 */ /* 0x000fe4000f8e02ff */
[----:B------:R-:W-:Y:S03]  /*5990*/  UISETP.GE.AND UP0, UPT, UR6, UR4, UPT ;  /* 0x000000040600728c */ /* 0x000fe6000bf06270 */
[----:B------:R-:W-:Y:S01]  /*59a0*/  UMOV UR4, UR11 ;  /* 0x0000000b00047c82 */ /* 0x000fe20008000000 */
[----:B------:R-:W-:Y:S02]  /*59b0*/  UISETP.GE.OR UP0, UPT, UR5, UR8, UP0 ;  /* 0x000000080500728c */ /* 0x000fe40008706670 */
[----:B------:R-:W-:Y:S02]  /*59c0*/  USHF.R.U32.HI UR4, URZ, UR23, UR4 ;  /* 0x00000017ff047299 */ /* 0x000fe40008011604 */
[----:B------:R-:W-:Y:S02]  /*59d0*/  UIMAD.WIDE.U32 UR8, UR5, UR22, URZ ;  /* 0x00000016050872a5 */ /* 0x000fe4000f8e00ff */
[----:B------:R-:W-:Y:S04]  /*59e0*/  USEL UR10, UR6, UR4, !UP1 ;  /* 0x00000004060a7287 */ /* 0x000fe8000c800000 */
[----:B------:R-:W-:Y:S01]  /*59f0*/  UIADD3 UR11, UPT, UPT, -UR10, URZ, URZ ;  /* 0x000000ff0a0b7290 */ /* 0x000fe2000fffe1ff */
[----:B------:R-:W-:Y:S02]  /*5a00*/  @!UP0 UMOV UR4, UR9 ;  /* 0x0000000900048c82 */ /* 0x000fe40008000000 */
[----:B------:R-:W-:Y:S02]  /*5a10*/  @!UP0 USHF.R.U32.HI UR4, URZ, UR23, UR4 ;  /* 0x00000017ff048299 */ /* 0x000fe40008011604 */
[----:B------:R-:W-:Y:S02]  /*5a20*/  UIMAD UR8, UR41, UR11, UR6 ;  /* 0x0000000b290872a4 */ /* 0x000fe4000f8e0206 */
[----:B------:R-:W-:Y:S02]  /*5a30*/  @!UP0 USEL UR4, UR5, UR4, !UP1 ;  /* 0x0000000405048287 */ /* 0x000fe4000c800000 */
[----:B------:R-:W-:Y:S02]  /*5a40*/  UISETP.NE.AND UP1, UPT, UR20, URZ, UPT ;  /* 0x000000ff1400728c */ /* 0x000fe4000bf25270 */
[----:B------:R-:W-:Y:S02]  /*5a50*/  @!UP0 UIMAD UR7, UR7, UR8, UR4 ;  /* 0x00000008070782a4 */ /* 0x000fe4000f8e0204 */
[----:B------:R-:W-:Y:S02]  /*5a60*/  @!UP0 UIADD3 UR9, UPT, UPT, UR10, -UR4, URZ ;  /* 0x800000040a098290 */ /* 0x000fe4000fffe0ff */
[----:B------:R-:W-:Y:S02]  /*5a70*/  UIADD3 UR8, UPT, UPT, -UR6, URZ, URZ ;  /* 0x000000ff06087290 */ /* 0x000fe4000fffe1ff */
[----:B------:R-:W-:Y:S02]  /*5a80*/  UIADD3 UR4, UPT, UPT, -UR5, URZ, URZ ;  /* 0x000000ff05047290 */ /* 0x000fe4000fffe1ff */
[----:B------:R-:W-:Y:S03]  /*5a90*/  @!UP0 UIMAD UR6, UR9, UR41, UR5 ;  /* 0x00000029090682a4 */ /* 0x000fe6000f8e0205 */
[----:B------:R-:W-:Y:S01]  /*5aa0*/  @!UP0 UMOV UR5, UR7 ;  /* 0x0000000700058c82 */ /* 0x000fe20008000000 */
[----:B------:R-:W-:Y:S02]  /*5ab0*/  UIMAD UR7, UR15, UR4, UR14 ;  /* 0x000000040f0772a4 */ /* 0x000fe4000f8e020e */
[----:B------:R-:W-:Y:S02]  /*5ac0*/  UIMAD UR4, UR54, UR8, UR13 ;  /* 0x00000008360472a4 */ /* 0x000fe4000f8e020d */
[----:B------:R-:W-:Y:S02]  /*5ad0*/  UIMAD UR14, UR5, UR15, UR7 ;  /* 0x0000000f050e72a4 */ /* 0x000fe4000f8e0207 */
[----:B------:R-:W-:Y:S11]  /*5ae0*/  UIMAD UR13, UR6, UR54, UR4 ;  /* 0x00000036060d72a4 */ /* 0x000ff6000f8e0204 */
[----:B------:R-:W-:Y:S01]  /*5af0*/  @!UPT UIADD3 URZ, UPT, UPT, URZ, URZ, URZ ;  /* 0x000000fffffff290 */ /* 0x000fe2000fffe0ff */
.L_x_111:
[----:B------:R-:W3:Y:S01]  /*5b00*/  @!UP4 LDCU.128 UR8, c[0x0][0xb10] ;  /* 0x00016200ff08c7ac */ /* 0x000ee20008000c00 */
[----:B------:R-:W-:Y:S02]  /*5b10*/  ISETP.NE.U32.AND P0, PT, RZ, UR30, PT ;  /* 0x0000001eff007c0c */ /* 0x000fe4000bf05070 */
[----:B------:R-:W-:Y:S02]  /*5b20*/  SHF.L.U32 R2, R11, 0x1f, RZ ;  /* 0x0000001f0b027819 */ /* 0x000fe400000006ff */
[----:B------:R-:W-:Y:S01]  /*5b30*/  ISETP.NE.AND.EX P0, PT, RZ, UR31, PT, P0 ;  /* 0x0000001fff007c0c */ /* 0x000fe2000bf05300 */
[----:B------:R-:W4:Y:S01]  /*5b40*/  @!UP4 LDCU UR5, c[0x0][0xb0c] ;  /* 0x00016180ff05c7ac */ /* 0x000f220008000800 */
[----:B---3--:R-:W-:Y:S07]  /*5b50*/  UIMAD.WIDE.U32 UR6, UR14, UR8, URZ ;  /* 0x000000080e0672a5 */ /* 0x008fee000f8e00ff */
[----:B------:R-:W-:Y:S01]  /*5b60*/  @!UP4 UMOV UR4, UR7 ;  /* 0x000000070004cc82 */ /* 0x000fe20008000000 */
[----:B----4-:R-:W-:Y:S02]  /*5b70*/  @!UP4 UISETP.NE.AND UP0, UPT, UR5, 0x1, UPT ;  /* 0x000000010500c88c */ /* 0x010fe4000bf05270 */
[----:B------:R-:W-:Y:S02]  /*5b80*/  @!UP4 USHF.R.U32.HI UR4, URZ, UR9, UR4 ;  /* 0x00000009ff04c299 */ /* 0x000fe40008011604 */
[----:B------:R-:W-:Y:S02]  /*5b90*/  UIMAD.WIDE.U32 UR6, UR13, UR11, URZ ;  /* 0x0000000b0d0672a5 */ /* 0x000fe4000f8e00ff */
[----:B------:R-:W-:Y:S02]  /*5ba0*/  @!UP4 USEL UR8, UR14, UR4, !UP0 ;  /* 0x000000040e08c287 */ /* 0x000fe4000c000000 */
[----:B------:R-:W-:Y:S03]  /*5bb0*/  @!UP4 UISETP.NE.AND UP0, UPT, UR10, 0x1, UPT ;  /* 0x000000010a00c88c */ /* 0x000fe6000bf05270 */
[----:B------:R-:W-:Y:S02]  /*5bc0*/  @!UP4 UMOV UR6, UR7 ;  /* 0x000000070006cc82 */ /* 0x000fe40008000000 */
[----:B------:R-:W3:Y:S02]  /*5bd0*/  @!UP4 LDCU UR4, c[0x0][0xb20] ;  /* 0x00016400ff04c7ac */ /* 0x000ee40008000800 */
[----:B---3--:R-:W-:Y:S04]  /*5be0*/  @!UP4 USHF.R.U32.HI UR6, URZ, UR4, UR6 ;  /* 0x00000004ff06c299 */ /* 0x008fe80008011606 */
[----:B------:R-:W-:Y:S04]  /*5bf0*/  @!UP4 USEL UR6, UR13, UR6, !UP0 ;  /* 0x000000060d06c287 */ /* 0x000fe8000c000000 */
[----:B------:R-:W-:Y:S02]  /*5c00*/  @!UP4 UIADD3 UR4, UPT, UPT, -UR8, UR6, URZ ;  /* 0x000000060804c290 */ /* 0x000fe4000fffe1ff */
[----:B------:R-:W-:Y:S02]  /*5c10*/  @!UP4 UIADD3 UR6, UPT, UPT, UR8, -UR6, URZ ;  /* 0x800000060806c290 */ /* 0x000fe4000fffe0ff */
[----:B------:R-:W-:Y:S02]  /*5c20*/  @!UP4 UIMAD UR14, UR4, UR5, UR14 ;  /* 0x00000005040ec2a4 */ /* 0x000fe4000f8e020e */
[----:B------:R-:W-:Y:S01]  /*5c30*/  @!UP4 UIMAD UR13, UR6, UR10, UR13 ;  /* 0x0000000a060dc2a4 */ /* 0x000fe2000f8e020d */
[----:B------:R-:W-:Y:S11]  /*5c40*/  BRA.U UP1, `(.L_x_112) ;  /* 0x0000000101107547 */ /* 0x000ff6000b800000 */
[----:B-1----:R-:W-:Y:S04]  /*5c50*/  MOV R0, UR43 ;  /* 0x0000002b00007c02 */ /* 0x002fe80008000f00 */
[----:B------:R-:W-:Y:S04]  /*5c60*/  SHF.L.U32 R3, R0, 0x1f, RZ ;  /* 0x0000001f00037819 */ /* 0x000fe800000006ff */
[----:B------:R-:W1:Y:S02]  /*5c70*/  SYNCS.PHASECHK.TRANS64.TRYWAIT P1, [UR21+0x278], R3 ;  /* 0x00027803ff0075a7 */ /* 0x000e640008021115 */
[----:B-1----:R-:W-:Y:S05]  /*5c80*/  @!P1 BRA `(.L_x_113) ;  /* 0x0000004400bc9947 */ /* 0x002fea0003800000 */
.L_x_112:
[----:B------:R-:W-:Y:S05]  /*5c90*/  BRA.U !UP6, `(.L_x_114) ;  /* 0x000000010e387547 */ /* 0x000fea000b800000 */
[----:B------:R-:W-:Y:S01]  /*5ca0*/  UPLOP3.LUT UP2, UPT, UPT, UPT, UP5, 0x80, 0x8 ;  /* 0x000000000008789c */ /* 0x000fe20003f4f050 */
[----:B------:R-:W-:Y:S01]  /*5cb0*/  HFMA2 R121, -RZ, RZ, 0, 5.9604644775390625e-08 ;  /* 0x00000001ff797431 */ /* 0x000fe200000001ff */
[----:B------:R-:W1:Y:S04]  /*5cc0*/  LDCU.64 UR8, c[0x0][0x358] ;  /* 0x00006b00ff0877ac */ /* 0x000e680008000a00 */
[----:B------:R-:W-:Y:S05]  /*5cd0*/  PLOP3.LUT P1, PT, PT, PT, UP2, 0x80, 0x8 ;  /* 0x000000000008781c */ /* 0x000fea0003f2f028 */
[----:B------:R-:W3:Y:S01]  /*5ce0*/  @UP2 LDCU.64 UR4, c[0x0][0x888] ;  /* 0x00011100ff0427ac */ /* 0x000ee20008000a00 */
[----:B------:R-:W-:Y:S04]  /*5cf0*/  @UP2 UIMAD UR6, UR36, UR30, URZ ;  /* 0x0000001e240622a4 */ /* 0x000fe8000f8e02ff */
[----:B---3--:R-:W-:Y:S06]  /*5d00*/  @UP2 UIMAD.WIDE UR4, UR6, 0x4, UR4 ;  /* 0x00000004060428a5 */ /* 0x008fec000f8e0204 */
[----:B------:R-:W-:Y:S02]  /*5d10*/  IMAD.U32 R4, RZ, RZ, UR4 ;  /* 0x00000004ff047e24 */ /* 0x000fe4000f8e00ff */
[----:B------:R-:W-:Y:S05]  /*5d20*/  IMAD.U32 R5, RZ, RZ, UR5 ;  /* 0x00000005ff057e24 */ /* 0x000fea000f8e00ff */
[----:B-1----:R-:W3:Y:S02]  /*5d30*/  @P1 LDG.E R0, desc[UR8][R4.64] ;  /* 0x0000000804001981 */ /* 0x002ee4000c1e1900 */
[----:B---3--:R-:W-:Y:S01]  /*5d40*/  @P1 R2UR UR45, R0 ;  /* 0x00000000002d12ca */ /* 0x008fe200000e0000 */
[----:B------:R-:W-:Y:S05]  /*5d50*/  IMAD.MOV.U32 R0, RZ, RZ, 0x1 ;  /* 0x00000001ff007424 */ /* 0x000fea00078e00ff */
[----:B------:R-:W-:Y:S08]  /*5d60*/  @!P1 PRMT R121, R0, 0x7610, R121 ;  /* 0x0000761000799816 */ /* 0x000ff00000000079 */
[----:B------:R-:W3:Y:S02]  /*5d70*/  @!UP2 LDCU UR45, c[0x0][0x880] ;  /* 0x00011000ff2da7ac */ /* 0x000ee40008000800 */
.L_x_114:
[----:B---3--:R-:W-:Y:S01]  /*5d80*/  @!P0 FSETP.EQ.AND P2, PT, RZ, UR45, PT ;  /* 0x0000002dff008c0b */ /* 0x008fe2000bf42000 */
[----:B------:R-:W-:Y:S01]  /*5d90*/  @!UPT UIADD3 URZ, UPT, UPT, URZ, URZ, URZ ;  /* 0x000000fffffff290 */ /* 0x000fe2000fffe0ff */
[----:B------:R-:W-:Y:S11]  /*5da0*/  @!P0 BRA `(.L_x_115) ;  /* 0x0000000000148947 */ /* 0x000ff60003800000 */
[----:B------:R-:W-:Y:S02]  /*5db0*/  LOP3.LUT P0, RZ, R121, 0xff, RZ, 0xc0, !PT ;  /* 0x000000ff79ff7812 */ /* 0x000fe4000780c0ff */
[----:B------:R-:W-:Y:S04]  /*5dc0*/  PLOP3.LUT P2, PT, PT, PT, UP2, 0x80, 0x8 ;  /* 0x000000000008781c */ /* 0x000fe80003f4f028 */
[----:B------:R-:W-:Y:S07]  /*5dd0*/  PLOP3.LUT P2, PT, P2, PT, PT, 0x8, 0x80 ;  /* 0x000000000080781c */ /* 0x000fee000174e170 */
[----:B------:R-:W-:Y:S11]  /*5de0*/  @P0 FSETP.EQ.AND P2, PT, RZ, UR45, PT ;  /* 0x0000002dff000c0b */ /* 0x000ff6000bf42000 */
[----:B------:R-:W-:Y:S02]  /*5df0*/  @!UPT UIADD3 URZ, UPT, UPT, URZ, URZ, URZ ;  /* 0x000000fffffff290 */ /* 0x000fe4000fffe0ff */
.L_x_115:
[----:B------:R-:W3:Y:S01]  /*5e00*/  SYNCS.PHASECHK.TRANS64.TRYWAIT P0, [UR21+0x268], R2 ;  /* 0x00026802ff0075a7 */ /* 0x000ee20008001115 */
[----:B------:R-:W-:Y:S02]  /*5e10*/  ELECT P1, URZ, PT ;  /* 0x0000000000ff782f */ /* 0x000fe40003820000 */
[----:B------:R-:W-:Y:S01]  /*5e20*/  IADD3 R10, PT, PT, R10, 0x1, RZ ;  /* 0x000000010a0a7810 */ /* 0x000fe20007ffe0ff */
[----:B---3--:R-:W-:Y:S10]  /*5e30*/  @!P0 BRA `(.L_x_116) ;  /* 0x0000004400688947 */ /* 0x008ff40003800000 */
.L_x_236:
[----:B------:R-:W-:Y:S01]  /*5e40*/  PLOP3.LUT P1, PT, P2, P1, PT, 0xf2, 0x2f ;  /* 0x00000000002f781c */ /* 0x000fe20001723e72 */
[----:B------:R-:W-:Y:S01]  /*5e50*/  UMOV UR6, 0x0 ;  /* 0x0000000000067882 */ /* 0x000fe20000000000 */
[----:B------:R-:W-:Y:S01]  /*5e60*/  UMOV UR7, 0x10000000 ;  /* 0x1000000000077882 */ /* 0x000fe20000000000 */
[----:B------:R-:W-:Y:S01]  /*5e70*/  UMOV UR12, UR36 ;  /* 0x00000024000c7c82 */ /* 0x000fe20008000000 */
[----:B------:R-:W-:Y:S01]  /*5e80*/  UMOV UR20, UR36 ;  /* 0x0000002400147c82 */ /* 0x000fe20008000000 */
[----:B------:R-:W-:Y:S01]  /*5e90*/  UMOV UR28, UR36 ;  /* 0x00000024001c7c82 */ /* 0x000fe20008000000 */
[----:B------:R-:W-:Y:S02]  /*5ea0*/  R2UR UR46, R123 ;  /* 0x000000007b2e72ca */ /* 0x000fe400000e0000 */
[----:B------:R-:W-:Y:S05]  /*5eb0*/  LOP3.LUT R11, R11, 0x1, RZ, 0x3c, !PT ;  /* 0x000000010b0b7812 */ /* 0x000fea00078e3cff */
[----:B-1----:R-:W-:Y:S01]  /*5ec0*/  @!P1 IADD3 R2, P0, PT, R12, 0x580, RZ ;  /* 0x000005800c029810 */ /* 0x002fe20007f1e0ff */
[----:B------:R-:W-:Y:S01]  /*5ed0*/  VOTEU.ALL UP0, P1 ;  /* 0x0000000000ff7886 */ /* 0x000fe20000800000 */
[----:B------:R-:W-:Y:S02]  /*5ee0*/  VOTEU.ALL UP1, P1 ;  /* 0x0000000000ff7886 */ /* 0x000fe40000820000 */
[----:B------:R-:W-:Y:S01]  /*5ef0*/  @!P1 R2UR UR5, R2 ;  /* 0x00000000020592ca */ /* 0x000fe200000e0000 */
[----:B------:R-:W-:Y:S01]  /*5f00*/  @!P1 IMAD.X R0, RZ, RZ, R13, P0 ;  /* 0x000000ffff009224 */ /* 0x000fe200000e060d */
[----:B------:R-:W-:Y:S01]  /*5f10*/  @!UP0 USHF.L.U32 UR35, UR48, 0x6, URZ ;  /* 0x0000000630238899 */ /* 0x000fe200080006ff */
[----:B------:R-:W-:Y:S01]  /*5f20*/  ISETP.NE.AND P0, PT, R10, 0x2, PT ;  /* 0x000000020a00780c */ /* 0x000fe20003f05270 */
[----:B------:R-:W-:Y:S02]  /*5f30*/  @!UP0 UIMAD UR34, UR49, 0x70, URZ ;  /* 0x00000070312288a4 */ /* 0x000fe4000f8e02ff */
[----:B------:R-:W-:Y:S01]  /*5f40*/  @!P1 R2UR UR4, R0 ;  /* 0x00000000000492ca */ /* 0x000fe200000e0000 */
[----:B------:R-:W-:Y:S01]  /*5f50*/  @!UP0 UIADD3 UR32, UPT, UPT, UR21, 0x380, URZ ;  /* 0x0000038015208890 */ /* 0x000fe2000fffe0ff */
[----:B------:R-:W-:Y:S01]  /*5f60*/  SEL R0, RZ, 0x1, P0 ;  /* 0x00000001ff007807 */ /* 0x000fe20000000000 */
[----:B------:R-:W-:Y:S01]  /*5f70*/  @!UP0 UIADD3 UR33, UPT, UPT, UR21, 0x260, URZ ;  /* 0x0000026015218890 */ /* 0x000fe2000fffe0ff */
[----:B------:R-:W-:Y:S01]  /*5f80*/  SEL R10, R10, RZ, P0 ;  /* 0x000000ff0a0a7207 */ /* 0x000fe20000000000 */
[----:B------:R-:W-:Y:S01]  /*5f90*/  @!UP0 UIADD3 UR8, UPT, UPT, UR21, 0x780, URZ ;  /* 0x0000078015088890 */ /* 0x000fe2000fffe0ff */
[----:B------:R-:W-:Y:S01]  /*5fa0*/  LOP3.LUT R9, R9, R0, RZ, 0x3c, !PT ;  /* 0x0000000009097212 */ /* 0x000fe200078e3cff */
[----:B------:R-:W-:Y:S01]  /*5fb0*/  IMAD.U32 R2, RZ, RZ, UR5 ;  /* 0x00000005ff027e24 */ /* 0x000fe2000f8e00ff */
[----:B------:R-:W-:Y:S02]  /*5fc0*/  @!UP0 UIADD3 UR10, UPT, UPT, UR34, 0x10, URZ ;  /* 0x00000010220a8890 */ /* 0x000fe4000fffe0ff */
[----:B------:R-:W-:Y:S01]  /*5fd0*/  UMOV UR9, UR33 ;  /* 0x0000002100097c82 */ /* 0x000fe20008000000 */
[----:B------:R-:W-:Y:S01]  /*5fe0*/  UMOV UR11, UR35 ;  /* 0x00000023000b7c82 */ /* 0x000fe20008000000 */
[----:B------:R-:W-:Y:S01]  /*5ff0*/  @!UP0 UIADD3 UR16, UPT, UPT, UR21, 0xb80, URZ ;  /* 0x00000b8015108890 */ /* 0x000fe2000fffe0ff */
[----:B------:R-:W-:Y:S01]  /*6000*/  IMAD.U32 R3, RZ, RZ, UR4 ;  /* 0x00000004ff037e24 */ /* 0x000fe2000f8e00ff */
[----:B------:R-:W-:Y:S01]  /*6010*/  @!P1 R2UR UR4, R2 ;  /* 0x00000000020492ca */ /* 0x000fe200000e0000 */
[----:B------:R-:W-:Y:S01]  /*6020*/  @!UP0 UIADD3 UR18, UPT, UPT, UR34, 0x20, URZ ;  /* 0x0000002022128890 */ /* 0x000fe2000fffe0ff */
[----:B------:R-:W-:Y:S02]  /*6030*/  UMOV UR17, UR33 ;  /* 0x0000002100117c82 */ /* 0x000fe40008000000 */
[----:B------:R-:W-:Y:S01]  /*6040*/  @!P1 R2UR UR5, R3 ;  /* 0x00000000030592ca */ /* 0x000fe200000e0000 */
[----:B------:R-:W-:Y:S01]  /*6050*/  UMOV UR19, UR35 ;  /* 0x0000002300137c82 */ /* 0x000fe20008000000 */
[----:B------:R-:W-:Y:S02]  /*6060*/  @!UP0 UIADD3 UR24, UPT, UPT, UR21, 0xf80, URZ ;  /* 0x00000f8015188890 */ /* 0x000fe4000fffe0ff */
[----:B------:R-:W-:Y:S01]  /*6070*/  @!UP0 UIADD3 UR26, UPT, UPT, UR34, 0x30, URZ ;  /* 0x00000030221a8890 */ /* 0x000fe2000fffe0ff */
[----:B------:R-:W-:Y:S01]  /*6080*/  UMOV UR25, UR33 ;  /* 0x0000002100197c82 */ /* 0x000fe20008000000 */
[----:B------:R-:W-:Y:S01]  /*6090*/  UMOV UR27, UR35 ;  /* 0x00000023001b7c82 */ /* 0x000fe20008000000 */
[----:B------:R-:W-:Y:S02]  /*60a0*/  UIADD3 UR49, UPT, UPT, UR13, UR63, URZ ;  /* 0x0000003f0d317290 */ /* 0x000fe4000fffe0ff */
[----:B------:R-:W-:Y:S04]  /*60b0*/  UIADD3 UR48, UPT, UPT, UR14, UR46, URZ ;  /* 0x0000002e0e307290 */ /* 0x000fe8000fffe0ff */
[----:B------:R1:W-:Y:S01]  /*60c0*/  @!UP1 UTMALDG.3D [UR32], [UR4], desc[UR6] ;  /* 0x00000620040095b4 */ /* 0x0003e20008011000 */
[----:B------:R-:W-:Y:S05]  /*60d0*/  VOTEU.ALL UP1, P1 ;  /* 0x0000000000ff7886 */ /* 0x000fea0000820000 */
[----:B------:R3:W-:Y:S01]  /*60e0*/  @!UP1 UTMALDG.3D [UR8], [UR4], desc[UR6] ;  /* 0x00000608040095b4 */ /* 0x0007e20008011000 */
[----:B------:R-:W-:Y:S05]  /*60f0*/  VOTEU.ALL UP1, P1 ;  /* 0x0000000000ff7886 */ /* 0x000fea0000820000 */
[----:B------:R4:W-:Y:S01]  /*6100*/  @!UP1 UTMALDG.3D [UR16], [UR4], desc[UR6] ;  /* 0x00000610040095b4 */ /* 0x0009e20008011000 */
[----:B------:R-:W-:Y:S05]  /*6110*/  VOTEU.ALL UP1, P1 ;  /* 0x0000000000ff7886 */ /* 0x000fea0000820000 */
[----:B------:R-:W-:Y:S01]  /*6120*/  @!UP1 UTMALDG.3D [UR24], [UR4], desc[UR6] ;  /* 0x00000618040095b4 */ /* 0x000fe20008011000 */
[----:B------:R-:W-:Y:S01]  /*6130*/  VOTEU.ALL UP1, P1 ;  /* 0x0000000000ff7886 */ /* 0x000fe20000820000 */
[----:B-1----:R-:W-:Y:S01]  /*6140*/  UMOV UR36, UR29 ;  /* 0x0000001d00247c82 */ /* 0x002fe20008000000 */
[----:B---3--:R-:W-:Y:S02]  /*6150*/  @!UP0 UIADD3 UR8, UPT, UPT, UR21, 0x1380, URZ ;  /* 0x0000138015088890 */ /* 0x008fe4000fffe0ff */
[----:B------:R-:W-:Y:S02]  /*6160*/  @!UP0 UIADD3 UR10, UPT, UPT, UR34, 0x40, URZ ;  /* 0x00000040220a8890 */ /* 0x000fe4000fffe0ff */
[----:B----4-:R-:W-:Y:S02]  /*6170*/  @!UP0 UIADD3 UR16, UPT, UPT, UR21, 0x1780, URZ ;  /* 0x0000178015108890 */ /* 0x010fe4000fffe0ff */
[----:B------:R-:W-:Y:S05]  /*6180*/  @!UP0 UIADD3 UR18, UPT, UPT, UR34, 0x50, URZ ;  /* 0x0000005022128890 */ /* 0x000fea000fffe0ff */
[----:B------:R1:W-:Y:S01]  /*6190*/  @!UP1 UTMALDG.3D [UR8], [UR4], desc[UR6] ;  /* 0x00000608040095b4 */ /* 0x0003e20008011000 */
[----:B------:R-:W-:Y:S02]  /*61a0*/  UPLOP3.LUT UP1, UPT, UPT, UPT, UPT, 0x80, 0x8 ;  /* 0x000000000008789c */ /* 0x000fe40003f2f070 */
[----:B-1----:R-:W-:Y:S02]  /*61b0*/  @!UP0 UIADD3 UR8, UPT, UPT, UR21, 0x1b80, URZ ;  /* 0x00001b8015088890 */ /* 0x002fe4000fffe0ff */
[----:B------:R-:W-:Y:S01]  /*61c0*/  @!UP0 UIADD3 UR10, UPT, UPT, UR34, 0x60, URZ ;  /* 0x00000060220a8890 */ /* 0x000fe2000fffe0ff */
[----:B------:R-:W-:Y:S05]  /*61d0*/  VOTEU.ALL UP0, P1 ;  /* 0x0000000000ff7886 */ /* 0x000fea0000800000 */
[----:B------:R1:W-:Y:S01]  /*61e0*/  @!UP0 UTMALDG.3D [UR16], [UR4], desc[UR6] ;  /* 0x00000610040085b4 */ /* 0x0003e20008011000 */
[----:B------:R-:W-:Y:S05]  /*61f0*/  VOTEU.ALL UP0, P1 ;  /* 0x0000000000ff7886 */ /* 0x000fea0000800000 */
[----:B------:R1:W-:Y:S01]  /*6200*/  @!UP0 UTMALDG.3D [UR8], [UR4], desc[UR6] ;  /* 0x00000608040085b4 */ /* 0x0003e20008011000 */
[----:B------:R1:W-:Y:S01]  /*6210*/  @!P1 SYNCS.ARRIVE.TRANS64.RED.A0TR RZ, [UR21+0x260], R8 ;  /* 0x00026008ffff99a7 */ /* 0x0003e20008300415 */
[----:B------:R-:W-:Y:S01]  /*6220*/  SYNCS.ARRIVE.TRANS64.RED.A1T0 RZ, [UR39], RZ ;  /* 0x000000ffffff79a7 */ /* 0x000fe20008100427 */
[----:B------:R-:W-:Y:S05]  /*6230*/  BRA.U UP3, `(.L_x_117) ;  /* 0xfffffff103f47547 */ /* 0x000fea000b83ffff */
[----:B------:R-:W-:Y:S07]  /*6240*/  MOV R0, UR21 ;  /* 0x0000001500007c02 */ /* 0x000fee0008000f00 */
.L_x_118:
[----:B---3--:R-:W-:-:S04]  /*6250*/  SHF.L.U32 R3, R11, 0x1f, RZ ;  /* 0x0000001f0b037819 */ /* 0x008fc800000006ff */
[----:B------:R3:W4:Y:S03]  /*6260*/  SYNCS.PHASECHK.TRANS64.TRYWAIT P0, [R0+URZ+0x268], R3 ;  /* 0x00026803000075a7 */ /* 0x00072600080011ff */
[----:B----4-:R-:W-:Y:S05]  /*6270*/  @!P0 NANOSLEEP.SYNCS 0x989680 ;  /* 0x009896800000895d */ /* 0x010fea0003900000 */
[----:B------:R-:W4:Y:S02]  /*6280*/  @!P0 SYNCS.PHASECHK.TRANS64 P0, [R0+URZ+0x268], R3 ;  /* 0x00026803000085a7 */ /* 0x000f2400080010ff */
[----:B-12-4-:R-:W-:Y:S05]  /*6290*/  @P0 EXIT ;  /* 0x000000000000094d */ /* 0x016fea0003800000 */
[----:B------:R-:W-:Y:S05]  /*62a0*/  BRA `(.L_x_118) ;  /* 0xfffffffc00e87947 */ /* 0x000fea000383ffff */
.L_x_109:
[----:B------:R-:W-:-:S06]  /*62b0*/  UISETP.GE.AND UP0, UPT, UR20, 0x4, UPT ;  /* 0x000000041400788c */ /* 0x000fcc000bf06270 */
[----:B------:R-:W-:-:S13]  /*62c0*/  PLOP3.LUT P0, PT, PT, PT, UP0, 0x80, 0x8 ;  /* 0x000000000008781c */ /* 0x000fda0003f0f008 */
[----:B-1----:R-:W-:Y:S05]  /*62d0*/  @!P0 EXIT ;  /* 0x000000000000894d */ /* 0x002fea0003800000 */
[----:B------:R-:W1:Y:S08]  /*62e0*/  S2UR UR4, SR_CgaCtaId ;  /* 0x00000000000479c3 */ /* 0x000e700000008800 */
[----:B------:R-:W-:Y:S01]  /*62f0*/  BAR.SYNC.DEFER_BLOCKING 0x6, 0xa0 ;  /* 0x0182800000007b1d */ /* 0x000fe20000010000 */
[----:B------:R-:W-:Y:S01]  /*6300*/  SHF.R.U32.HI R7, RZ, 0x4, R128 ;  /* 0x00000004ff077819 */ /* 0x000fe20000011680 */
[C---:B------:R-:W-:Y:S01]  /*6310*/  IMAD.U32 R2, R128.reuse, 0x10000, RZ ;  /* 0x0001000080027824 */ /* 0x040fe200078e00ff */
[----:B------:R-:W-:Y:S01]  /*6320*/  CS2R R126, SRZ ;  /* 0x00000000007e7805 */ /* 0x000fe2000001ff00 */
[----:B------:R-:W-:Y:S01]  /*6330*/  IMAD.SHL.U32 R5, R128, 0x10, RZ ;  /* 0x0000001080057824 */ /* 0x000fe200078e00ff */
[----:B------:R-:W-:Y:S01]  /*6340*/  LOP3.LUT R7, R7, 0x1, RZ, 0xc0, !PT ;  /* 0x0000000107077812 */ /* 0x000fe200078ec0ff */
[----:B------:R-:W-:-:S02]  /*6350*/  UMOV UR46, 0x400 ;  /* 0x00000400002e7882 */ /* 0x000fc40000000000 */
[----:B------:R-:W2:Y:S01]  /*6360*/  LDC.64 R118, c[0x0][0x8b0] ;  /* 0x00022c00ff767b82 */ /* 0x000ea20000000a00 */
[----:B------:R-:W-:Y:S02]  /*6370*/  LOP3.LUT R2, R2, 0x600000, RZ, 0xc0, !PT ;  /* 0x0060000002027812 */ /* 0x000fe400078ec0ff */
[----:B------:R-:W-:Y:S02]  /*6380*/  CS2R R124, SRZ ;  /* 0x00000000007c7805 */ /* 0x000fe4000001ff00 */
[----:B------:R-:W-:Y:S01]  /*6390*/  LOP3.LUT R5, R5, 0xf0, RZ, 0xc0, !PT ;  /* 0x000000f005057812 */ /* 0x000fe200078ec0ff */
[----:B------:R-:W3:Y:S01]  /*63a0*/  LDCU UR58, c[0x0][0x370] ;  /* 0x00006e00ff3a77ac */ /* 0x000ee20008000800 */
[----:B------:R-:W-:Y:S02]  /*63b0*/  LOP3.LUT R120, R7, 0x60, R128, 0xf8, !PT ;  /* 0x0000006007787812 */ /* 0x000fe400078ef880 */
[----:B------:R-:W-:Y:S01]  /*63c0*/  LOP3.LUT R128, R128, 0x60, RZ, 0xc0, !PT ;  /* 0x0000006080807812 */ /* 0x000fe200078ec0ff */
[----:B------:R-:W4:Y:S01]  /*63d0*/  LDC.64 R116, c[0x0][0x8a8] ;  /* 0x00022a00ff747b82 */ /* 0x000f220000000a00 */
[----:B------:R-:W2:Y:S01]  /*63e0*/  LDCU UR44, c[0x0][0xb0c] ;  /* 0x00016180ff2c77ac */ /* 0x000ea20008000800 */
[----:B------:R-:W-:Y:S01]  /*63f0*/  IMAD R120, R120, 0x8, R5 ;  /* 0x0000000878787824 */ /* 0x000fe200078e0205 */
[----:B------:R-:W2:Y:S01]  /*6400*/  LDCU UR40, c[0x0][0xb30] ;  /* 0x00016600ff2877ac */ /* 0x000ea20008000800 */
[----:B-1----:R-:W-:Y:S01]  /*6410*/  ULEA UR46, UR4, UR46, 0x18 ;  /* 0x0000002e042e7291 */ /* 0x002fe2000f8ec0ff */
[----:B------:R-:W1:Y:S01]  /*6420*/  LDCU.64 UR56, c[0x0][0x888] ;  /* 0x00011100ff3877ac */ /* 0x000e620008000a00 */
[----:B------:R-:W1:Y:S07]  /*6430*/  LDCU.64 UR42, c[0x0][0xb28] ;  /* 0x00016500ff2a77ac */ /* 0x000e6e0008000a00 */
[----:B------:R-:W3:Y:S01]  /*6440*/  LDS R3, [UR46+0x330] ;  /* 0x0003302eff037984 */ /* 0x000ee20008000800 */
[----:B------:R-:W1:Y:S01]  /*6450*/  LDCU.64 UR60, c[0x0][0x890] ;  /* 0x00011200ff3c77ac */ /* 0x000e620008000a00 */
[----:B------:R-:W1:Y:S01]  /*6460*/  LDCU.128 UR52, c[0x0][0xb10] ;  /* 0x00016200ff3477ac */ /* 0x000e620008000c00 */
[----:B------:R-:W1:Y:S01]  /*6470*/  LDCU UR51, c[0x0][0x374] ;  /* 0x00006e80ff3377ac */ /* 0x000e620008000800 */
[----:B------:R-:W-:Y:S01]  /*6480*/  UMOV UR39, URZ ;  /* 0x000000ff00277c82 */ /* 0x000fe20008000000 */
[----:B-1234-:R-:W-:-:S07]  /*6490*/  IMAD.IADD R2, R3, 0x1, R2 ;  /* 0x0000000103027824 */ /* 0x01efce00078e0202 */
.L_x_137:
[----:B------:R-:W-:Y:S02]  /*64a0*/  LEA R8, R124, UR46, 0x3 ;  /* 0x0000002e7c087c11 */ /* 0x000fe4000f8e18ff */
[----:B------:R-:W-:Y:S02]  /*64b0*/  SHF.L.U32 R3, R126, 0x1f, RZ ;  /* 0x0000001f7e037819 */ /* 0x000fe400000006ff */
[----:B------:R-:W-:Y:S02]  /*64c0*/  LEA R5, R124, UR46, 0x4 ;  /* 0x0000002e7c057c11 */ /* 0x000fe4000f8e20ff */
[----:B-1----:R-:W1:Y:S02]  /*64d0*/  SYNCS.PHASECHK.TRANS64.TRYWAIT P0, [R8+URZ+0x280], R3 ;  /* 0x00028003080075a7 */ /* 0x002e6400080011ff */
[----:B-12---:R-:W-:Y:S05]  /*64e0*/  @!P0 BRA `(.L_x_119) ;  /* 0x0000003c00d48947 */ /* 0x006fea0003800000 */
.L_x_237:
[----:B------:R-:W2:Y:S01]  /*64f0*/  LDS.128 R4, [R5+0x310] ;  /* 0x0003100005047984 */ /* 0x000ea20000000c00 */
[----:B------:R-:W-:Y:S01]  /*6500*/  UISETP.GE.AND UP0, UPT, UR41, 0x1, UPT ;  /* 0x000000012900788c */ /* 0x000fe2000bf06270 */
[----:B------:R-:W-:Y:S01]  /*6510*/  @!PT LDS RZ, [RZ] ;  /* 0x00000000fffff984 */ /* 0x000fe20000000800 */
[----:B------:R-:W-:Y:S01]  /*6520*/  @!PT LDS RZ, [RZ] ;  /* 0x00000000fffff984 */ /* 0x000fe20000000800 */
[----:B------:R-:W-:Y:S01]  /*6530*/  @!PT LDS RZ, [RZ] ;  /* 0x00000000fffff984 */ /* 0x000fe20000000800 */
[----:B------:R-:W-:Y:S01]  /*6540*/  @!PT LDS RZ, [RZ] ;  /* 0x00000000fffff984 */ /* 0x000fe20000000800 */
[----:B------:R3:W-:Y:S06]  /*6550*/  MEMBAR.ALL.CTA ;  /* 0x0000000000007992 */ /* 0x0007ec0000008000 */
[----:B---3--:R-:W3:Y:S01]  /*6560*/  FENCE.VIEW.ASYNC.S ;  /* 0x00000000000073c6 */ /* 0x008ee20000000000 */
[----:B--2---:R-:W-:Y:S11]  /*6570*/  LOP3.LUT P0, RZ, R6, 0x1, RZ, 0xc0, !PT ;  /* 0x0000000106ff7812 */ /* 0x004ff6000780c0ff */
[----:B------:R-:W-:Y:S02]  /*6580*/  @!UPT UIADD3 URZ, UPT, UPT, URZ, URZ, URZ ;  /* 0x000000fffffff290 */ /* 0x000fe4000fffe0ff */
[----:B---3--:R-:W-:Y:S01]  /*6590*/  VOTEU.ANY UP1, P0 ;  /* 0x0000000000ff7886 */ /* 0x008fe20000020100 */
[----:B------:R-:W-:Y:S01]  /*65a0*/  PLOP3.LUT P0, PT, PT, PT, UP1, 0x80, 0x8 ;  /* 0x000000000008781c */ /* 0x000fe20003f0f018 */
[----:B------:R-:W-:Y:S11]  /*65b0*/  UP2UR UR50, UPR, URZ, 0x2 ;  /* 0x00000002ff327883 */ /* 0x000ff60008000000 */
[----:B------:R-:W-:Y:S01]  /*65c0*/  @!UPT UIADD3 URZ, UPT, UPT, URZ, URZ, URZ ;  /* 0x000000fffffff290 */ /* 0x000fe2000fffe0ff */
[----:B------:R-:W-:Y:S02]  /*65d0*/  @P0 SHF.R.U32.HI R0, RZ, 0x10, R5 ;  /* 0x00000010ff000819 */ /* 0x000fe40000011605 */
[----:B-1----:R-:W-:Y:S02]  /*65e0*/  @P0 MOV R3, R4 ;  /* 0x0000000400030202 */ /* 0x002fe40000000f00 */
        /* <DEDUP_REMOVED lines=11> */
[----:B------:R-:W2:Y:S01]  /*66a0*/  LDCU UR12, c[0x0][0xb20] ;  /* 0x00016400ff0c77ac */ /* 0x000ea20008000800 */
[----:B------:R-:W-:Y:S02]  /*66b0*/  UIMAD.WIDE.U32 UR4, UR51, UR55, URZ ;  /* 0x00000037330472a5 */ /* 0x000fe4000f8e00ff */
[----:B------:R-:W-:Y:S02]  /*66c0*/  UIMAD.WIDE.U32 UR6, UR58, UR52, URZ ;  /* 0x000000343a0672a5 */ /* 0x000fe4000f8e00ff */
[----:B------:R-:W-:Y:S02]  /*66d0*/  UISETP.NE.AND UP0, UPT, UR54, 0x1, UPT ;  /* 0x000000013600788c */ /* 0x000fe4000bf05270 */
[----:B------:R-:W-:Y:S02]  /*66e0*/  UIMAD.WIDE.U32 UR8, UR37, UR55, URZ ;  /* 0x00000037250872a5 */ /* 0x000fe4000f8e00ff */
[----:B------:R-:W-:Y:S02]  /*66f0*/  UISETP.NE.AND UP1, UPT, UR44, 0x1, UPT ;  /* 0x000000012c00788c */ /* 0x000fe4000bf25270 */
[----:B------:R-:W-:Y:S02]  /*6700*/  UIMAD.WIDE.U32 UR10, UR38, UR52, URZ ;  /* 0x00000034260a72a5 */ /* 0x000fe4000f8e00ff */
[----:B------:R-:W-:Y:S01]  /*6710*/  UISETP.NE.AND UP2, UPT, UR41, 0x1, UPT ;  /* 0x000000012900788c */ /* 0x000fe2000bf45270 */
[----:B------:R-:W-:Y:S02]  /*6720*/  UMOV UR4, UR5 ;  /* 0x0000000500047c82 */ /* 0x000fe40008000000 */
[----:B--2---:R-:W-:Y:S03]  /*6730*/  USHF.R.U32.HI UR5, URZ, UR12, UR4 ;  /* 0x0000000cff057299 */ /* 0x004fe60008011604 */
[----:B------:R-:W-:Y:S02]  /*6740*/  UMOV UR4, UR7 ;  /* 0x0000000700047c82 */ /* 0x000fe40008000000 */
[----:B------:R-:W-:Y:S02]  /*6750*/  USHF.R.U32.HI UR7, URZ, UR53, UR4 ;  /* 0x00000035ff077299 */ /* 0x000fe40008011604 */
[----:B------:R-:W-:Y:S02]  /*6760*/  USEL UR4, UR51, UR5, !UP0 ;  /* 0x0000000533047287 */ /* 0x000fe4000c000000 */
[----:B------:R-:W-:Y:S01]  /*6770*/  USEL UR7, UR58, UR7, !UP1 ;  /* 0x000000073a077287 */ /* 0x000fe2000c800000 */
[----:B------:R-:W-:Y:S01]  /*6780*/  UMOV UR5, UR9 ;  /* 0x0000000900057c82 */ /* 0x000fe20008000000 */
[----:B------:R-:W-:Y:S02]  /*6790*/  UIMAD.WIDE.U32 UR8, UR4, UR42, URZ ;  /* 0x0000002a040872a5 */ /* 0x000fe4000f8e00ff */
[----:B------:R-:W-:Y:S03]  /*67a0*/  USHF.R.U32.HI UR6, URZ, UR12, UR5 ;  /* 0x0000000cff067299 */ /* 0x000fe60008011605 */
[----:B------:R-:W-:Y:S01]  /*67b0*/  UMOV UR5, UR11 ;  /* 0x0000000b00057c82 */ /* 0x000fe20008000000 */
[----:B------:R-:W-:Y:S02]  /*67c0*/  UIMAD.WIDE.U32 UR10, UR7, UR42, URZ ;  /* 0x0000002a070a72a5 */ /* 0x000fe4000f8e00ff */
[----:B------:R-:W-:Y:S02]  /*67d0*/  USEL UR6, UR37, UR6, !UP0 ;  /* 0x0000000625067287 */ /* 0x000fe4000c000000 */
[----:B------:R-:W-:Y:S01]  /*67e0*/  USHF.R.U32.HI UR5, URZ, UR53, UR5 ;  /* 0x00000035ff057299 */ /* 0x000fe20008011605 */
[----:B------:R-:W-:Y:S02]  /*67f0*/  UMOV UR8, UR9 ;  /* 0x0000000900087c82 */ /* 0x000fe40008000000 */
[----:B------:R-:W-:Y:S01]  /*6800*/  UMOV UR10, UR11 ;  /* 0x0000000b000a7c82 */ /* 0x000fe20008000000 */
[----:B------:R-:W-:Y:S02]  /*6810*/  @UP2 USHF.R.U32.HI UR4, URZ, UR43, UR8 ;  /* 0x0000002bff042299 */ /* 0x000fe40008011608 */
[----:B------:R-:W-:Y:S02]  /*6820*/  @UP2 USHF.R.U32.HI UR7, URZ, UR43, UR10 ;  /* 0x0000002bff072299 */ /* 0x000fe4000801160a */
[----:B------:R-:W-:Y:S02]  /*6830*/  UIMAD UR4, UR41, UR4, URZ ;  /* 0x00000004290472a4 */ /* 0x000fe4000f8e02ff */
[----:B------:R-:W-:Y:S02]  /*6840*/  UIMAD.WIDE.U32 UR10, UR6, UR42, URZ ;  /* 0x0000002a060a72a5 */ /* 0x000fe4000f8e00ff */
[----:B------:R-:W-:Y:S02]  /*6850*/  USEL UR5, UR38, UR5, !UP1 ;  /* 0x0000000526057287 */ /* 0x000fe4000c800000 */
[----:B------:R-:W-:Y:S02]  /*6860*/  UIMAD UR8, UR41, UR7, URZ ;  /* 0x00000007290872a4 */ /* 0x000fe4000f8e02ff */
[----:B------:R-:W-:Y:S03]  /*6870*/  UISETP.GE.AND UP0, UPT, UR6, UR4, UPT ;  /* 0x000000040600728c */ /* 0x000fe6000bf06270 */
[----:B------:R-:W-:Y:S01]  /*6880*/  UMOV UR4, UR11 ;  /* 0x0000000b00047c82 */ /* 0x000fe20008000000 */
[----:B------:R-:W-:Y:S02]  /*6890*/  UISETP.GE.OR UP0, UPT, UR5, UR8, UP0 ;  /* 0x000000080500728c */ /* 0x000fe40008706670 */
[----:B------:R-:W-:Y:S02]  /*68a0*/  USHF.R.U32.HI UR4, URZ, UR43, UR4 ;  /* 0x0000002bff047299 */ /* 0x000fe40008011604 */
[----:B------:R-:W-:Y:S02]  /*68b0*/  UIMAD.WIDE.U32 UR8, UR5, UR42, URZ ;  /* 0x0000002a050872a5 */ /* 0x000fe4000f8e00ff */
[----:B------:R-:W-:Y:S02]  /*68c0*/  USEL UR11, UR6, UR4, !UP2 ;  /* 0x00000004060b7287 */ /* 0x000fe4000d000000 */
[----:B------:R-:W-:Y:S02]  /*68d0*/  UIADD3 UR8, UPT, UPT, -UR5, URZ, URZ ;  /* 0x000000ff05087290 */ /* 0x000fe4000fffe1ff */
[----:B------:R-:W-:Y:S01]  /*68e0*/  UIADD3 UR10, UPT, UPT, -UR11, URZ, URZ ;  /* 0x000000ff0b0a7290 */ /* 0x000fe2000fffe1ff */
[----:B------:R-:W-:Y:S01]  /*68f0*/  @!UP0 UMOV UR4, UR9 ;  /* 0x0000000900048c82 */ /* 0x000fe20008000000 */
[----:B------:R-:W-:Y:S02]  /*6900*/  UIADD3 UR9, UPT, UPT, -UR6, URZ, URZ ;  /* 0x000000ff06097290 */ /* 0x000fe4000fffe1ff */
[----:B------:R-:W-:Y:S02]  /*6910*/  @!UP0 USHF.R.U32.HI UR4, URZ, UR43, UR4 ;  /* 0x0000002bff048299 */ /* 0x000fe40008011604 */
[----:B------:R-:W-:Y:S02]  /*6920*/  UIMAD UR10, UR41, UR10, UR6 ;  /* 0x0000000a290a72a4 */ /* 0x000fe4000f8e0206 */
[----:B------:R-:W-:Y:S04]  /*6930*/  @!UP0 USEL UR4, UR5, UR4, !UP2 ;  /* 0x0000000405048287 */ /* 0x000fe8000d000000 */
[----:B------:R-:W-:Y:S02]  /*6940*/  @!UP0 UIMAD UR10, UR7, UR10, UR4 ;  /* 0x0000000a070a82a4 */ /* 0x000fe4000f8e0204 */
[----:B------:R-:W-:Y:S02]  /*6950*/  @!UP0 UIADD3 UR11, UPT, UPT, UR11, -UR4, URZ ;  /* 0x800000040b0b8290 */ /* 0x000fe4000fffe0ff */
[----:B------:R-:W-:Y:S02]  /*6960*/  UIMAD UR7, UR44, UR8, UR38 ;  /* 0x000000082c0772a4 */ /* 0x000fe4000f8e0226 */
[----:B------:R-:W-:Y:S02]  /*6970*/  @!UP0 UIMAD UR6, UR11, UR41, UR5 ;  /* 0x000000290b0682a4 */ /* 0x000fe4000f8e0205 */
[----:B------:R-:W-:Y:S01]  /*6980*/  UIMAD UR4, UR54, UR9, UR37 ;  /* 0x00000009360472a4 */ /* 0x000fe2000f8e0225 */
[----:B------:R-:W-:Y:S02]  /*6990*/  @!UP0 UMOV UR5, UR10 ;  /* 0x0000000a00058c82 */ /* 0x000fe40008000000 */
[----:B------:R-:W-:Y:S02]  /*69a0*/  UIMAD UR38, UR5, UR44, UR7 ;  /* 0x0000002c052672a4 */ /* 0x000fe4000f8e0207 */
[----:B------:R-:W-:Y:S11]  /*69b0*/  UIMAD UR37, UR6, UR54, UR4 ;  /* 0x00000036062572a4 */ /* 0x000ff6000f8e0204 */
[----:B------:R-:W-:Y:S01]  /*69c0*/  @!UPT UIADD3 URZ, UPT, UPT, URZ, URZ, URZ ;  /* 0x000000fffffff290 */ /* 0x000fe2000fffe0ff */
.L_x_120:
[----:B------:R-:W-:Y:S01]  /*69d0*/  UISETP.NE.AND UP0, UPT, UR40, 0x1, UPT ;  /* 0x000000012800788c */ /* 0x000fe2000bf05270 */
[----:B------:R-:W-:Y:S01]  /*69e0*/  ISETP.NE.U32.AND P1, PT, R118, RZ, PT ;  /* 0x000000ff7600720c */ /* 0x000fe20003f25070 */
[----:B------:R-:W-:Y:S02]  /*69f0*/  UISETP.NE.U32.AND UP3, UPT, UR60, URZ, UPT ;  /* 0x000000ff3c00728c */ /* 0x000fe4000bf65070 */
[----:B------:R-:W-:Y:S01]  /*6a00*/  UISETP.NE.AND UP4, UPT, UR62, URZ, UPT ;  /* 0x000000ff3e00728c */ /* 0x000fe2000bf85270 */
[----:B------:R-:W-:Y:S01]  /*6a10*/  ISETP.NE.AND.EX P1, PT, R119, RZ, PT, P1 ;  /* 0x000000ff7700720c */ /* 0x000fe20003f25310 */
[----:B------:R-:W-:Y:S04]  /*6a20*/  UISETP.NE.AND.EX UP3, UPT, UR61, URZ, UPT, UP3 ;  /* 0x000000ff3d00728c */ /* 0x000fe8000bf65330 */
[----:B------:R-:W-:Y:S01]  /*6a30*/  PLOP3.LUT P2, PT, PT, PT, UP4, 0x80, 0x8 ;  /* 0x000000000008781c */ /* 0x000fe20003f4f048 */
[----:B------:R-:W2:Y:S01]  /*6a40*/  @!UP0 LDCU.128 UR12, c[0x0][0xb10] ;  /* 0x00016200ff0c87ac */ /* 0x000ea20008000c00 */
[----:B------:R-:W3:Y:S01]  /*6a50*/  @!UP0 LDCU UR5, c[0x0][0xb0c] ;  /* 0x00016180ff0587ac */ /* 0x000ee20008000800 */
[----:B------:R-:W4:Y:S01]  /*6a60*/  @!UP0 LDCU UR10, c[0x0][0xb20] ;  /* 0x00016400ff0a87ac */ /* 0x000f220008000800 */
[----:B--2---:R-:W-:Y:S02]  /*6a70*/  UIMAD.WIDE.U32 UR8, UR38, UR12, URZ ;  /* 0x0000000c260872a5 */ /* 0x004fe4000f8e00ff */
[----:B------:R-:W-:Y:S02]  /*6a80*/  UIMAD.WIDE.U32 UR6, UR37, UR15, URZ ;  /* 0x0000000f250672a5 */ /* 0x000fe4000f8e00ff */
[----:B------:R-:W-:Y:S03]  /*6a90*/  @!UP0 UISETP.NE.AND UP1, UPT, UR14, 0x1, UPT ;  /* 0x000000010e00888c */ /* 0x000fe6000bf25270 */
[----:B------:R-:W-:Y:S01]  /*6aa0*/  @!UP0 UMOV UR4, UR9 ;  /* 0x0000000900048c82 */ /* 0x000fe20008000000 */
[----:B---3--:R-:W-:Y:S02]  /*6ab0*/  @!UP0 UISETP.NE.AND UP2, UPT, UR5, 0x1, UPT ;  /* 0x000000010500888c */ /* 0x008fe4000bf45270 */
[----:B------:R-:W-:Y:S01]  /*6ac0*/  @!UP0 USHF.R.U32.HI UR4, URZ, UR13, UR4 ;  /* 0x0000000dff048299 */ /* 0x000fe20008011604 */
[----:B------:R-:W-:Y:S02]  /*6ad0*/  @!UP0 UMOV UR6, UR7 ;  /* 0x0000000700068c82 */ /* 0x000fe40008000000 */
[----:B----4-:R-:W-:Y:S02]  /*6ae0*/  @!UP0 USHF.R.U32.HI UR6, URZ, UR10, UR6 ;  /* 0x0000000aff068299 */ /* 0x010fe40008011606 */
[----:B------:R-:W-:Y:S02]  /*6af0*/  @!UP0 USEL UR7, UR38, UR4, !UP2 ;  /* 0x0000000426078287 */ /* 0x000fe4000d000000 */
[----:B------:R-:W-:Y:S04]  /*6b00*/  @!UP0 USEL UR6, UR37, UR6, !UP1 ;  /* 0x0000000625068287 */ /* 0x000fe8000c800000 */
[----:B------:R-:W-:Y:S02]  /*6b10*/  @!UP0 UIADD3 UR4, UPT, UPT, -UR7, UR6, URZ ;  /* 0x0000000607048290 */ /* 0x000fe4000fffe1ff */
[----:B------:R-:W-:Y:S02]  /*6b20*/  @!UP0 UIADD3 UR6, UPT, UPT, UR7, -UR6, URZ ;  /* 0x8000000607068290 */ /* 0x000fe4000fffe0ff */
[----:B------:R-:W-:Y:S02]  /*6b30*/  @!UP0 UIMAD UR38, UR4, UR5, UR38 ;  /* 0x00000005042682a4 */ /* 0x000fe4000f8e0226 */
[----:B------:R-:W-:Y:S01]  /*6b40*/  @!UP0 UIMAD UR37, UR6, UR14, UR37 ;  /* 0x0000000e062582a4 */ /* 0x000fe2000f8e0225 */
[----:B------:R-:W-:Y:S11]  /*6b50*/  BRA.U !UP3, `(.L_x_121) ;  /* 0x000000010b407547 */ /* 0x000ff6000b800000 */
[----:B------:R-:W-:Y:S01]  /*6b60*/  UISETP.NE.U32.AND UP0, UPT, UR56, URZ, UPT ;  /* 0x000000ff3800728c */ /* 0x000fe2000bf05070 */
[----:B------:R-:W-:Y:S01]  /*6b70*/  HFMA2 R121, -RZ, RZ, 0, 5.9604644775390625e-08 ;  /* 0x00000001ff797431 */ /* 0x000fe200000001ff */
[----:B------:R-:W2:Y:S01]  /*6b80*/  LDCU.64 UR8, c[0x0][0x358] ;  /* 0x00006b00ff0877ac */ /* 0x000ea20008000a00 */
[----:B-1----:R-:W-:Y:S01]  /*6b90*/  IMAD.MOV.U32 R0, RZ, RZ, 0x1 ;  /* 0x00000001ff007424 */ /* 0x002fe200078e00ff */
[----:B------:R-:W-:Y:S06]  /*6ba0*/  UISETP.NE.AND.EX UP0, UPT, UR57, URZ, UPT, UP0 ;  /* 0x000000ff3900728c */ /* 0x000fec000bf05300 */
[----:B------:R-:W-:Y:S05]  /*6bb0*/  PLOP3.LUT P0, PT, PT, PT, UP0, 0x80, 0x8 ;  /* 0x000000000008781c */ /* 0x000fea0003f0f008 */
[----:B------:R-:W1:Y:S01]  /*6bc0*/  @UP0 LDCU.64 UR4, c[0x0][0x888] ;  /* 0x00011100ff0407ac */ /* 0x000e620008000a00 */
[----:B------:R-:W-:Y:S07]  /*6bd0*/  @UP0 UIMAD UR6, UR36, UR60, URZ ;  /* 0x0000003c240602a4 */ /* 0x000fee000f8e02ff */
[----:B------:R-:W-:Y:S01]  /*6be0*/  @!P0 PRMT R121, R0, 0x7610, R121 ;  /* 0x0000761000798816 */ /* 0x000fe20000000079 */
[----:B-1----:R-:W-:Y:S06]  /*6bf0*/  @UP0 UIMAD.WIDE UR4, UR6, 0x4, UR4 ;  /* 0x00000004060408a5 */ /* 0x002fec000f8e0204 */
[----:B------:R-:W-:Y:S02]  /*6c00*/  IMAD.U32 R4, RZ, RZ, UR4 ;  /* 0x00000004ff047e24 */ /* 0x000fe4000f8e00ff */
[----:B------:R-:W-:Y:S05]  /*6c10*/  IMAD.U32 R5, RZ, RZ, UR5 ;  /* 0x00000005ff057e24 */ /* 0x000fea000f8e00ff */
[----:B--2---:R-:W2:Y:S02]  /*6c20*/  @P0 LDG.E R4, desc[UR8][R4.64] ;  /* 0x0000000804040981 */ /* 0x004ea4000c1e1900 */
[----:B--2---:R-:W-:Y:S11]  /*6c30*/  @P0 R2UR UR45, R4 ;  /* 0x00000000042d02ca */ /* 0x004ff600000e0000 */
[----:B------:R-:W-:Y:S03]  /*6c40*/  @!UPT UIADD3 URZ, UPT, UPT, URZ, URZ, URZ ;  /* 0x000000fffffff290 */ /* 0x000fe6000fffe0ff */
[----:B------:R-:W2:Y:S02]  /*6c50*/  @!UP0 LDCU UR45, c[0x0][0x880] ;  /* 0x00011000ff2d87ac */ /* 0x000ea40008000800 */
.L_x_121:
[----:B------:R-:W-:Y:S05]  /*6c60*/  @!P1 BRA `(.L_x_122) ;  /* 0x0000000000249947 */ /* 0x000fea0003800000 */
[----:B------:R-:W-:Y:S01]  /*6c70*/  ISETP.NE.U32.AND P0, PT, R116, RZ, PT ;  /* 0x000000ff7400720c */ /* 0x000fe20003f05070 */
[----:B------:R-:W3:Y:S03]  /*6c80*/  LDCU.64 UR4, c[0x0][0x358] ;  /* 0x00006b00ff0477ac */ /* 0x000ee60008000a00 */
[----:B------:R-:W-:Y:S11]  /*6c90*/  ISETP.NE.AND.EX P0, PT, R117, RZ, PT, P0 ;  /* 0x000000ff7500720c */ /* 0x000ff60003f05300 */
[----:B------:R-:W-:Y:S02]  /*6ca0*/  @!UPT UIADD3 URZ, UPT, UPT, URZ, URZ, URZ ;  /* 0x000000fffffff290 */ /* 0x000fe4000fffe0ff */
[----:B------:R-:W4:Y:S01]  /*6cb0*/  @P0 LDC.64 R4, c[0x0][0x8a8] ;  /* 0x00022a00ff040b82 */ /* 0x000f220000000a00 */
[----:B-1----:R-:W-:Y:S04]  /*6cc0*/  @P0 IMAD R0, R118, UR36, RZ ;  /* 0x0000002476000c24 */ /* 0x002fe8000f8e02ff */
[----:B----4-:R-:W-:Y:S05]  /*6cd0*/  @P0 IMAD.WIDE R4, R0, 0x4, R4 ;  /* 0x0000000400040825 */ /* 0x010fea00078e0204 */
[----:B---3-5:R3:W5:Y:S02]  /*6ce0*/  @P0 LDG.E R16, desc[UR4][R4.64] ;  /* 0x0000000404100981 */ /* 0x028764000c1e1900 */
[----:B---3--:R-:W4:Y:S02]  /*6cf0*/  @!P0 LDC R16, c[0x0][0x8a0] ;  /* 0x00022800ff108b82 */ /* 0x008f240000000800 */
.L_x_122:
[----:B------:R-:W-:Y:S01]  /*6d00*/  UISETP.NE.AND UP4, UPT, UR62, URZ, UPT ;  /* 0x000000ff3e00728c */ /* 0x000fe2000bf85270 */
[----:B--2---:R-:W-:Y:S01]  /*6d10*/  @P2 FSETP.NEU.AND P1, PT, RZ, UR45, PT ;  /* 0x0000002dff002c0b */ /* 0x004fe2000bf2d000 */
[----:B------:R-:W-:Y:S01]  /*6d20*/  UPLOP3.LUT UP2, UPT, UPT, UPT, UPT, 0x40, 0x4 ;  /* 0x000000000004789c */ /* 0x000fe20003f4e870 */
[----:B------:R-:W-:Y:S01]  /*6d30*/  @P2 LOP3.LUT P0, RZ, R121, 0xff, RZ, 0xc0, !PT ;  /* 0x000000ff79ff2812 */ /* 0x000fe2000780c0ff */
[----:B------:R-:W-:Y:S01]  /*6d40*/  ULEA UR47, UR39, UR46, 0x3 ;  /* 0x0000002e272f7291 */ /* 0x000fe2000f8e18ff */
[----:B------:R-:W-:Y:S01]  /*6d50*/  SHF.L.U32 R3, R127, 0x1f, RZ ;  /* 0x0000001f7f037819 */ /* 0x000fe200000006ff */
[----:B------:R-:W-:Y:S01]  /*6d60*/  VIADD R124, R124, 0x1 ;  /* 0x000000017c7c7836 */ /* 0x000fe20000000000 */
[----:B------:R-:W-:Y:S02]  /*6d70*/  CS2R R110, SRZ ;  /* 0x00000000006e7805 */ /* 0x000fe4000001ff00 */
[----:B------:R-:W-:Y:S02]  /*6d80*/  CS2R R102, SRZ ;  /* 0x0000000000667805 */ /* 0x000fe4000001ff00 */
[----:B------:R-:W-:Y:S02]  /*6d90*/  CS2R R94, SRZ ;  /* 0x00000000005e7805 */ /* 0x000fe4000001ff00 */
[----:B------:R-:W-:Y:S01]  /*6da0*/  CS2R R86, SRZ ;  /* 0x0000000000567805 */ /* 0x000fe2000001ff00 */
[----:B------:R-:W2:Y:S01]  /*6db0*/  @UP4 LDCU.64 UR4, c[0x0][0x888] ;  /* 0x00011100ff0447ac */ /* 0x000ea20008000a00 */
[----:B------:R-:W-:Y:S02]  /*6dc0*/  CS2R R78, SRZ ;  /* 0x00000000004e7805 */ /* 0x000fe4000001ff00 */
[----:B------:R-:W-:Y:S02]  /*6dd0*/  CS2R R22, SRZ ;  /* 0x0000000000167805 */ /* 0x000fe4000001ff00 */
[----:B------:R-:W-:Y:S01]  /*6de0*/  CS2R R18, SRZ ;  /* 0x0000000000127805 */ /* 0x000fe2000001ff00 */
[----:B------:R-:W-:Y:S02]  /*6df0*/  @UP4 UPLOP3.LUT UP2, UPT, UPT, UPT, UP3, 0x80, 0x8 ;  /* 0x000000000008489c */ /* 0x000fe40003f4f030 */
[----:B--2---:R-:W-:Y:S04]  /*6e00*/  @UP4 UISETP.NE.U32.AND UP0, UPT, UR4, URZ, UPT ;  /* 0x000000ff0400428c */ /* 0x004fe8000bf05070 */
[----:B------:R-:W-:Y:S03]  /*6e10*/  @UP4 UISETP.NE.AND.EX UP1, UPT, UR5, URZ, UPT, UP0 ;  /* 0x000000ff0500428c */ /* 0x000fe6000bf25300 */
[----:B------:R-:W-:Y:S01]  /*6e20*/  @P2 VOTEU.ANY UP0, P1 ;  /* 0x0000000000ff2886 */ /* 0x000fe20000800100 */
[----:B------:R-:W-:Y:S02]  /*6e30*/  @UP4 USEL UR4, URZ, 0xffffffff, UP0 ;  /* 0xffffffffff044887 */ /* 0x000fe40008000000 */
[----:B------:R-:W-:Y:S01]  /*6e40*/  @UP4 USEL UR5, URZ, 0xffffffff, UP1 ;  /* 0xffffffffff054887 */ /* 0x000fe20008800000 */
[----:B------:R-:W-:Y:S01]  /*6e50*/  @P2 VOTEU.ANY UP0, P0 ;  /* 0x0000000000ff2886 */ /* 0x000fe20000000100 */
[----:B------:R-:W-:Y:S02]  /*6e60*/  PLOP3.LUT P2, PT, PT, PT, PT, 0x8, 0x80 ;  /* 0x000000000080781c */ /* 0x000fe40003f4e170 */
[----:B------:R-:W-:Y:S04]  /*6e70*/  @UP2 USEL UR4, UR5, UR4, !UP0 ;  /* 0x0000000405042287 */ /* 0x000fe8000c000000 */
[----:B------:R-:W-:Y:S04]  /*6e80*/  @UP4 ULOP3.LUT UR4, UR4, 0x1, URZ, 0xc0, !UPT ;  /* 0x0000000104044892 */ /* 0x000fe8000f8ec0ff */
[----:B------:R-:W-:Y:S06]  /*6e90*/  UISETP.NE.U32.OR UP0, UPT, UR4, 0x1, !UP4 ;  /* 0x000000010400788c */ /* 0x000fec000e705470 */
[----:B------:R-:W-:Y:S11]  /*6ea0*/  PLOP3.LUT P0, PT, PT, PT, UP0, 0x80, 0x8 ;  /* 0x000000000008781c */ /* 0x000ff60003f0f008 */
[----:B------:R-:W-:Y:S02]  /*6eb0*/  @!UPT UIADD3 URZ, UPT, UPT, URZ, URZ, URZ ;  /* 0x000000fffffff290 */ /* 0x000fe4000fffe0ff */
[----:B-1----:R-:W-:Y:S04]  /*6ec0*/  @P0 SHF.L.U32 R0, R125, 0x1f, RZ ;  /* 0x0000001f7d000819 */ /* 0x002fe800000006ff */
[----:B------:R-:W1:Y:S01]  /*6ed0*/  @P0 SYNCS.PHASECHK.TRANS64.TRYWAIT P1, [UR46+0x260], R0 ;  /* 0x00026000ff0005a7 */ /* 0x000e62000802112e */
[----:B------:R2:W3:Y:S01]  /*6ee0*/  SYNCS.PHASECHK.TRANS64.TRYWAIT P3, [UR47+0x2a0], R3 ;  /* 0x0002a003ff0075a7 */ /* 0x0004e2000806112f */
[----:B-1----:R-:W-:Y:S01]  /*6ef0*/  @P0 PLOP3.LUT P2, PT, P1, PT, PT, 0x8, 0x80 ;  /* 0x000000000080081c */ /* 0x002fe20000f4e170 */
[----:B------:R-:W-:Y:S01]  /*6f00*/  @!UPT UIADD3 URZ, UPT, UPT, URZ, URZ, URZ ;  /* 0x000000fffffff290 */ /* 0x000fe2000fffe0ff */
[----:B--23--:R-:W-:Y:S11]  /*6f10*/  BRA.U !UP0, `(.L_x_123) ;  /* 0x0000000108ac7547 */ /* 0x00cff6000b800000 */
[----:B------:R-:W-:Y:S02]  /*6f20*/  FSETP.NEU.AND P1, PT, RZ, UR45, PT ;  /* 0x0000002dff007c0b */ /* 0x000fe4000bf2d000 */
[----:B------:R-:W-:Y:S01]  /*6f30*/  LOP3.LUT P0, RZ, R121, 0xff, RZ, 0xc0, !PT ;  /* 0x000000ff79ff7812 */ /* 0x000fe2000780c0ff */
[----:B------:R-:W-:Y:S01]  /*6f40*/  @!UPT UIADD3 URZ, UPT, UPT, URZ, URZ, URZ ;  /* 0x000000fffffff290 */ /* 0x000fe2000fffe0ff */
[----:B------:R-:W-:Y:S11]  /*6f50*/  @!P2 BRA `(.L_x_124) ;  /* 0x00000000000ca947 */ /* 0x000ff60003800000 */
[----:B------:R-:W-:Y:S04]  /*6f60*/  SHF.L.U32 R5, R125, 0x1f, RZ ;  /* 0x0000001f7d057819 */ /* 0x000fe800000006ff */
[----:B------:R-:W1:Y:S02]  /*6f70*/  SYNCS.PHASECHK.TRANS64.TRYWAIT P2, [UR46+0x260], R5 ;  /* 0x00026005ff0075a7 */ /* 0x000e64000804112e */
[----:B-1----:R-:W-:Y:S05]  /*6f80*/  @!P2 BRA `(.L_x_125) ;  /* 0x000000340040a947 */ /* 0x002fea0003800000 */
.L_x_124:
[----:B------:R-:W-:Y:S01]  /*6f90*/  UISETP.NE.U32.AND UP0, UPT, UR56, URZ, UPT ;  /* 0x000000ff3800728c */ /* 0x000fe2000bf05070 */
[----:B------:R-:W-:Y:S01]  /*6fa0*/  CS2R R18, SRZ ;  /* 0x0000000000127805 */ /* 0x000fe2000001ff00 */
[----:B------:R-:W-:Y:S01]  /*6fb0*/  VOTEU.ANY UP1, P1 ;  /* 0x0000000000ff7886 */ /* 0x000fe20000820100 */
[----:B------:R-:W-:Y:S01]  /*6fc0*/  USEL UR4, URZ, 0xffffffff, UP1 ;  /* 0xffffffffff047887 */ /* 0x000fe20008800000 */
[----:B------:R-:W-:Y:S01]  /*6fd0*/  CS2R R22, SRZ ;  /* 0x0000000000167805 */ /* 0x000fe2000001ff00 */
[----:B------:R-:W-:Y:S01]  /*6fe0*/  UISETP.NE.AND.EX UP0, UPT, UR57, URZ, UPT, UP0 ;  /* 0x000000ff3900728c */ /* 0x000fe2000bf05300 */
[----:B------:R-:W-:Y:S02]  /*6ff0*/  CS2R R78, SRZ ;  /* 0x00000000004e7805 */ /* 0x000fe4000001ff00 */
[----:B------:R-:W-:Y:S02]  /*7000*/  CS2R R86, SRZ ;  /* 0x0000000000567805 */ /* 0x000fe4000001ff00 */
[----:B------:R-:W-:Y:S01]  /*7010*/  CS2R R94, SRZ ;  /* 0x00000000005e7805 */ /* 0x000fe2000001ff00 */
[----:B------:R-:W-:Y:S01]  /*7020*/  USEL UR5, URZ, 0xffffffff, UP0 ;  /* 0xffffffffff057887 */ /* 0x000fe20008000000 */
[----:B------:R-:W-:Y:S02]  /*7030*/  CS2R R102, SRZ ;  /* 0x0000000000667805 */ /* 0x000fe4000001ff00 */
[----:B------:R-:W-:Y:S01]  /*7040*/  CS2R R110, SRZ ;  /* 0x00000000006e7805 */ /* 0x000fe2000001ff00 */
[----:B------:R-:W-:Y:S01]  /*7050*/  VOTEU.ANY UP0, P0 ;  /* 0x0000000000ff7886 */ /* 0x000fe20000000100 */
[----:B------:R-:W-:Y:S01]  /*7060*/  @UP3 USEL UR4, UR5, UR4, !UP0 ;  /* 0x0000000405043287 */ /* 0x000fe2000c000000 */
[----:B------:R-:W2:Y:S01]  /*7070*/  S2UR UR6, SR_CgaCtaId ;  /* 0x00000000000679c3 */ /* 0x000ea20000008800 */
[----:B------:R-:W-:Y:S02]  /*7080*/  LOP3.LUT R125, R125, 0x1, RZ, 0x3c, !PT ;  /* 0x000000017d7d7812 */ /* 0x000fe400078e3cff */
[----:B------:R-:W-:Y:S04]  /*7090*/  ULOP3.LUT UR4, UR4, 0x1, URZ, 0xc0, !UPT ;  /* 0x0000000104047892 */ /* 0x000fe8000f8ec0ff */
[----:B------:R-:W-:Y:S02]  /*70a0*/  UISETP.NE.U32.AND UP0, UPT, UR4, 0x1, UPT ;  /* 0x000000010400788c */ /* 0x000fe4000bf05070 */
[----:B------:R-:W-:Y:S04]  /*70b0*/  UIADD3 UR4, UPT, UPT, UR46, 0x268, URZ ;  /* 0x000002682e047890 */ /* 0x000fe8000fffe0ff */
[----:B------:R-:W-:Y:S01]  /*70c0*/  PLOP3.LUT P0, PT, PT, PT, UP0, 0x80, 0x8 ;  /* 0x000000000008781c */ /* 0x000fe20003f0f008 */
[----:B--2---:R-:W-:Y:S11]  /*70d0*/  UPRMT UR4, UR6, 0x654, UR4 ;  /* 0x0000065406047896 */ /* 0x004ff60008000004 */
[----:B------:R-:W-:Y:S01]  /*70e0*/  @!UPT UIADD3 URZ, UPT, UPT, URZ, URZ, URZ ;  /* 0x000000fffffff290 */ /* 0x000fe2000fffe0ff */
[----:B------:R2:W3:Y:S04]  /*70f0*/  @P0 LDS.64 R18, [R120+UR46+0x380] ;  /* 0x0003802e78120984 */ /* 0x0004e80008000a00 */
[----:B------:R2:W1:Y:S04]  /*7100*/  @P0 LDS.64 R22, [R120+UR46+0x780] ;  /* 0x0007802e78160984 */ /* 0x0004680008000a00 */
[----:B------:R2:W1:Y:S04]  /*7110*/  @P0 LDS.64 R78, [R120+UR46+0xb80] ;  /* 0x000b802e784e0984 */ /* 0x0004680008000a00 */
[----:B------:R2:W1:Y:S04]  /*7120*/  @P0 LDS.64 R86, [R120+UR46+0xf80] ;  /* 0x000f802e78560984 */ /* 0x0004680008000a00 */
[----:B------:R2:W1:Y:S04]  /*7130*/  @P0 LDS.64 R94, [R120+UR46+0x1380] ;  /* 0x0013802e785e0984 */ /* 0x0004680008000a00 */
[----:B------:R2:W1:Y:S04]  /*7140*/  @P0 LDS.64 R102, [R120+UR46+0x1780] ;  /* 0x0017802e78660984 */ /* 0x0004680008000a00 */
[----:B------:R2:W1:Y:S01]  /*7150*/  @P0 LDS.64 R110, [R120+UR46+0x1b80] ;  /* 0x001b802e786e0984 */ /* 0x0004620008000a00 */
[----:B------:R-:W-:Y:S01]  /*7160*/  @!PT LDS RZ, [RZ] ;  /* 0x00000000fffff984 */ /* 0x000fe20000000800 */
[----:B------:R-:W-:Y:S01]  /*7170*/  @!PT LDS RZ, [RZ] ;  /* 0x00000000fffff984 */ /* 0x000fe20000000800 */
[----:B------:R-:W-:Y:S01]  /*7180*/  @!PT LDS RZ, [RZ] ;  /* 0x00000000fffff984 */ /* 0x000fe20000000800 */
[----:B------:R-:W-:Y:S01]  /*7190*/  @!PT LDS RZ, [RZ] ;  /* 0x00000000fffff984 */ /* 0x000fe20000000800 */
[----:B------:R4:W-:Y:S06]  /*71a0*/  MEMBAR.ALL.CTA ;  /* 0x0000000000007992 */ /* 0x0009ec0000008000 */
[----:B----4-:R-:W4:Y:S02]  /*71b0*/  FENCE.VIEW.ASYNC.S ;  /* 0x00000000000073c6 */ /* 0x010f240000000000 */
[----:B----4-:R-:W-:Y:S01]  /*71c0*/  SYNCS.ARRIVE.TRANS64.RED.A1T0 RZ, [UR4], RZ ;  /* 0x000000ffffff79a7 */ /* 0x010fe20008100404 */
.L_x_123:
[----:B------:R-:W-:Y:S05]  /*71d0*/  @P3 BRA `(.L_x_126) ;  /* 0x0000000000083947 */ /* 0x000fea0003800000 */
[----:B------:R-:W4:Y:S02]  /*71e0*/  SYNCS.PHASECHK.TRANS64.TRYWAIT P0, [UR47+0x2a0], R3 ;  /* 0x0002a003ff0075a7 */ /* 0x000f24000800112f */
[----:B----4-:R-:W-:Y:S05]  /*71f0*/  @!P0 BRA `(.L_x_127) ;  /* 0x0000003000bc8947 */ /* 0x010fea0003800000 */
.L_x_126:
[----:B------:R-:W-:Y:S04]  /*7200*/  ULEA.HI UR4, UR39, UR39, URZ, 0x1 ;  /* 0x0000002727047291 */ /* 0x000fe8000f8f08ff */
[----:B------:R-:W-:Y:S02]  /*7210*/  USHF.R.U32.HI UR5, URZ, 0x1, UR4 ;  /* 0x00000001ff057899 */ /* 0x000fe40008011604 */
[----:B------:R-:W-:Y:S04]  /*7220*/  ULOP3.LUT UR4, UR4, 0xffe, URZ, 0xc0, !UPT ;  /* 0x00000ffe04047892 */ /* 0x000fe8000f8ec0ff */
[----:B------:R-:W-:Y:S01]  /*7230*/  UIADD3 UR4, UPT, UPT, -UR4, UR39, URZ ;  /* 0x0000002704047290 */ /* 0x000fe2000fffe1ff */
[----:B-1----:R-:W-:Y:S04]  /*7240*/  IMAD.U32 R3, RZ, RZ, UR5 ;  /* 0x00000005ff037e24 */ /* 0x002fe8000f8e00ff */
[----:B------:R-:W-:Y:S01]  /*7250*/  IMAD R0, R3, 0x70, R2 ;  /* 0x0000007003007824 */ /* 0x000fe200078e0202 */
[----:B------:R-:W-:Y:S05]  /*7260*/  MOV R17, UR4 ;  /* 0x0000000400117c02 */ /* 0x000fea0008000f00 */
[----:B------:R-:W-:Y:S05]  /*7270*/  IMAD R17, R17, 0x100000, R0 ;  /* 0x0010000011117824 */ /* 0x000fea00078e0200 */
[----:B------:R-:W-:Y:S04]  /*7280*/  SHF.R.U32.HI R5, RZ, 0x15, R17 ;  /* 0x00000015ff057819 */ /* 0x000fe80000011611 */
[----:B------:R-:W-:Y:S11]  /*7290*/  LOP3.LUT P0, RZ, R5, 0x3, R122, 0x48, !PT ;  /* 0x0000000305ff7812 */ /* 0x000ff6000780487a */
[----:B------:R-:W-:Y:S02]  /*72a0*/  @!UPT UIADD3 URZ, UPT, UPT, URZ, URZ, URZ ;  /* 0x000000fffffff290 */ /* 0x000fe4000fffe0ff */
[----:B------:R-:W-:Y:S05]  /*72b0*/  @!P0 BRA `(.L_x_128) ;  /* 0x0000000000408947 */ /* 0x000fea0003800000 */
[----:B------:R-:W1:Y:S01]  /*72c0*/  LDCU.64 UR8, c[0x4][0x68] ;  /* 0x01000d00ff0877ac */ /* 0x000e620008000a00 */
[----:B------:R-:W-:Y:S01]  /*72d0*/  MOV R15, 0x0 ;  /* 0x00000000000f7802 */ /* 0x000fe20000000f00 */
[----:B------:R-:W-:Y:S02]  /*72e0*/  HFMA2 R12, -RZ, RZ, 0, 5.9604644775390625e-08 ;  /* 0x00000001ff0c7431 */ /* 0x000fe400000001ff */
[----:B------:R-:W-:Y:S02]  /*72f0*/  IMAD.MOV.U32 R8, RZ, RZ, 0x192 ;  /* 0x00000192ff087424 */ /* 0x000fe400078e00ff */
[----:B------:R-:W-:Y:S01]  /*7300*/  IMAD.MOV.U32 R13, RZ, RZ, RZ ;  /* 0x000000ffff0d7224 */ /* 0x000fe200078e00ff */
[----:B------:R-:W2:Y:S01]  /*7310*/  LDCU.64 UR6, c[0x4][0x70] ;  /* 0x01000e00ff0677ac */ /* 0x000ea20008000a00 */
[----:B------:R-:W3:Y:S01]  /*7320*/  LDC.64 R14, c[0x4][R15] ;  /* 0x010000000f0e7b82 */ /* 0x000ee20000000a00 */
[----:B------:R-:W4:Y:S01]  /*7330*/  LDCU.64 UR4, c[0x4][0x8] ;  /* 0x01000100ff0477ac */ /* 0x000f220008000a00 */
[----:B-1----:R-:W-:Y:S01]  /*7340*/  MOV R5, UR9 ;  /* 0x0000000900057c02 */ /* 0x002fe20008000f00 */
[----:B------:R-:W-:Y:S01]  /*7350*/  IMAD.U32 R4, RZ, RZ, UR8 ;  /* 0x00000008ff047e24 */ /* 0x000fe2000f8e00ff */
[----:B--2---:R-:W-:Y:S01]  /*7360*/  MOV R7, UR7 ;  /* 0x0000000700077c02 */ /* 0x004fe20008000f00 */
[----:B------:R-:W-:Y:S01]  /*7370*/  IMAD.U32 R6, RZ, RZ, UR6 ;  /* 0x00000006ff067e24 */ /* 0x000fe2000f8e00ff */
[----:B----4-:R-:W-:Y:S01]  /*7380*/  MOV R11, UR5 ;  /* 0x00000005000b7c02 */ /* 0x010fe20008000f00 */
[----:B------:R-:W-:Y:S02]  /*7390*/  IMAD.U32 R10, RZ, RZ, UR4 ;  /* 0x00000004ff0a7e24 */ /* 0x000fe4000f8e00ff */
[----:B------:R-:W-:Y:S07]  /*73a0*/  LEPC R20, `(.L_x_128) ;  /* 0x000000001014794e */ /* 0x000fee0000000000 */
[----:B---3-5:R-:W-:Y:S05]  /*73b0*/  CALL.ABS.NOINC R14 ;  /* 0x000000000e007343 */ /* 0x028fea0003c00000 */
.L_x_128:
[----:B------:R-:W-:Y:S05]  /*73c0*/  WARPSYNC.ALL ;  /* 0x0000000000007948 */ /* 0x000fea0003800000 */
[C---:B------:R-:W-:Y:S01]  /*73d0*/  R2UR UR4, R17.reuse ;  /* 0x00000000110472ca */ /* 0x040fe200000e0000 */
[----:B------:R-:W-:Y:S05]  /*73e0*/  VIADD R3, R17, 0x10 ;  /* 0x0000001011037836 */ /* 0x000fea0000000000 */
[----:B------:R-:W-:Y:S04]  /*73f0*/  SHF.R.U32.HI R3, RZ, 0x15, R3 ;  /* 0x00000015ff037819 */ /* 0x000fe80000011603 */
[----:B------:R-:W-:Y:S03]  /*7400*/  LOP3.LUT P0, RZ, R3, 0x3, R122, 0x48, !PT ;  /* 0x0000000303ff7812 */ /* 0x000fe6000780487a */
[----:B------:R-:W1:Y:S01]  /*7410*/  LDTM.16dp32bit_t0_t15.x8 R64, tmem[UR4] ;  /* 0x00000004004079ee */ /* 0x000e620008980000 */
[----:B------:R-:W1:Y:S09]  /*7420*/  LDTM.16dp32bit_t16_t31.x8 R64, tmem[UR4+0x8] ;  /* 0x00000804004079ee */ /* 0x000e7200089a0000 */
[----:B-1----:R-:W-:Y:S05]  /*7430*/  @!P0 BRA `(.L_x_129) ;  /* 0x0000000000408947 */ /* 0x002fea0003800000 */
        /* <DEDUP_REMOVED lines=16> */
.L_x_129:
[----:B------:R-:W-:Y:S05]  /*7540*/  WARPSYNC.ALL ;  /* 0x0000000000007948 */ /* 0x000fea0003800000 */
[C---:B------:R-:W-:Y:S01]  /*7550*/  R2UR UR4, R17.reuse ;  /* 0x00000000110472ca */ /* 0x040fe200000e0000 */
[----:B------:R-:W-:Y:S05]  /*7560*/  VIADD R3, R17, 0x20 ;  /* 0x0000002011037836 */ /* 0x000fea0000000000 */
[----:B------:R-:W-:Y:S04]  /*7570*/  SHF.R.U32.HI R3, RZ, 0x15, R3 ;  /* 0x00000015ff037819 */ /* 0x000fe80000011603 */
[----:B------:R-:W-:Y:S03]  /*7580*/  LOP3.LUT P0, RZ, R3, 0x3, R122, 0x48, !PT ;  /* 0x0000000303ff7812 */ /* 0x000fe6000780487a */
[----:B------:R-:W1:Y:S01]  /*7590*/  LDTM.16dp32bit_t0_t15.x8 R56, tmem[UR4+0x10] ;  /* 0x00001004003879ee */ /* 0x000e620008980000 */
        /* <DEDUP_REMOVED lines=18> */
.L_x_130:
        /* <DEDUP_REMOVED lines=24> */
.L_x_131:
        /* <DEDUP_REMOVED lines=24> */
.L_x_132:
        /* <DEDUP_REMOVED lines=24> */
.L_x_133:
        /* <DEDUP_REMOVED lines=24> */
.L_x_134:
[----:B------:R-:W-:Y:S01]  /*7cc0*/  ISETP.NE.AND P0, PT, R128, RZ, PT ;  /* 0x000000ff8000720c */ /* 0x000fe20003f05270 */
[----:B------:R-:W-:Y:S05]  /*7cd0*/  WARPSYNC.ALL ;  /* 0x0000000000007948 */ /* 0x000fea0003800000 */
[----:B------:R-:W-:Y:S01]  /*7ce0*/  R2UR UR4, R17 ;  /* 0x00000000110472ca */ /* 0x000fe200000e0000 */
[----:B------:R-:W1:Y:S01]  /*7cf0*/  S2UR UR5, SR_CgaCtaId ;  /* 0x00000000000579c3 */ /* 0x000e620000008800 */
[----:B---3--:R-:W-:Y:S01]  /*7d00*/  F2FP.F16.E4M3.UNPACK_B R0, R18 ;  /* 0x00000012ff00723e */ /* 0x008fe200020006ff */
[C---:B----45:R-:W-:Y:S01]  /*7d10*/  FMUL R64, R16.reuse, R64 ;  /* 0x0000004010407220 */ /* 0x070fe20000400000 */
[----:B------:R-:W-:Y:S01]  /*7d20*/  F2FP.F16.E4M3.UNPACK_B R12, R18.H1 ;  /* 0x00000012ff0c723e */ /* 0x000fe200030006ff */
[C---:B------:R-:W-:Y:S01]  /*7d30*/  FMUL R65, R16.reuse, R65 ;  /* 0x0000004110417220 */ /* 0x040fe20000400000 */
[-C--:B------:R-:W-:Y:S01]  /*7d40*/  F2FP.F16.E4M3.UNPACK_B R14, R19.reuse ;  /* 0x00000013ff0e723e */ /* 0x080fe200020006ff */
[--C-:B------:R-:W-:Y:S01]  /*7d50*/  HADD2.F32 R3, -RZ, R0.reuse.H0_H0 ;  /* 0x20000000ff037230 */ /* 0x100fe20000004100 */
[----:B------:R-:W-:Y:S01]  /*7d60*/  F2FP.F16.E4M3.UNPACK_B R18, R19.H1 ;  /* 0x00000013ff12723e */ /* 0x000fe200030006ff */
[----:B------:R-:W-:Y:S02]  /*7d70*/  HADD2.F32 R0, -RZ, R0.H1_H1 ;  /* 0x30000000ff007230 */ /* 0x000fe40000004100 */
[----:B------:R-:W-:Y:S01]  /*7d80*/  FMUL R68, R16, R68 ;  /* 0x0000004410447220 */ /* 0x000fe20000400000 */
[----:B------:R-:W-:Y:S02]  /*7d90*/  HADD2.F32 R13, -RZ, R12.H0_H0 ;  /* 0x2000000cff0d7230 */ /* 0x000fe40000004100 */
[----:B------:R-:W-:Y:S01]  /*7da0*/  FFMA R64, R3, UR45, R64 ;  /* 0x0000002d03407c23 */ /* 0x000fe20008000040 */
[----:B------:R-:W-:Y:S01]  /*7db0*/  LDTM.16dp32bit_t0_t15.x8 R4, tmem[UR4+0x60] ;  /* 0x00006004000479ee */ /* 0x000fe20008980000 */
[----:B------:R-:W3:Y:S01]  /*7dc0*/  LDTM.16dp32bit_t16_t31.x8 R4, tmem[UR4+0x68] ;  /* 0x00006804000479ee */ /* 0x000ee200089a0000 */
[----:B------:R-:W-:Y:S01]  /*7dd0*/  NOP ;  /* 0x0000000000007918 */ /* 0x000fe20000000000 */
[----:B------:R-:W-:Y:S01]  /*7de0*/  FFMA R65, R0, UR45, R65 ;  /* 0x0000002d00417c23 */ /* 0x000fe20008000041 */
[----:B------:R-:W-:Y:S01]  /*7df0*/  UIADD3 UR4, UPT, UPT, UR47, 0x2c0, URZ ;  /* 0x000002c02f047890 */ /* 0x000fe2000fffe0ff */
[--C-:B------:R-:W-:Y:S02]  /*7e00*/  HADD2.F32 R15, -RZ, R14.reuse.H0_H0 ;  /* 0x2000000eff0f7230 */ /* 0x100fe40000004100 */
[C---:B------:R-:W-:Y:S01]  /*7e10*/  FMUL R69, R16.reuse, R69 ;  /* 0x0000004510457220 */ /* 0x040fe20000400000 */
[----:B------:R-:W-:Y:S02]  /*7e20*/  HADD2.F32 R14, -RZ, R14.H1_H1 ;  /* 0x3000000eff0e7230 */ /* 0x000fe40000004100 */
[C---:B------:R-:W-:Y:S01]  /*7e30*/  FMUL R56, R16.reuse, R56 ;  /* 0x0000003810387220 */ /* 0x040fe20000400000 */
[C---:B------:R-:W-:Y:S01]  /*7e40*/  FMUL R57, R16.reuse, R57 ;  /* 0x0000003910397220 */ /* 0x040fe20000400000 */
[C---:B------:R-:W-:Y:S01]  /*7e50*/  FMUL R60, R16.reuse, R60 ;  /* 0x0000003c103c7220 */ /* 0x040fe20000400000 */
[----:B------:R-:W-:Y:S01]  /*7e60*/  F2FP.F16.E4M3.UNPACK_B R20, R22 ;  /* 0x00000016ff14723e */ /* 0x000fe200020006ff */
[C---:B------:R-:W-:Y:S01]  /*7e70*/  FMUL R61, R16.reuse, R61 ;  /* 0x0000003d103d7220 */ /* 0x040fe20000400000 */
[C---:B------:R-:W-:Y:S01]  /*7e80*/  FMUL R48, R16.reuse, R48 ;  /* 0x0000003010307220 */ /* 0x040fe20000400000 */
[----:B------:R-:W-:Y:S01]  /*7e90*/  F2FP.F16.E4M3.UNPACK_B R22, R22.H1 ;  /* 0x00000016ff16723e */ /* 0x000fe200030006ff */
[----:B------:R-:W-:Y:S02]  /*7ea0*/  HADD2.F32 R12, -RZ, R12.H1_H1 ;  /* 0x3000000cff0c7230 */ /* 0x000fe40000004100 */
[C---:B------:R-:W-:Y:S01]  /*7eb0*/  FMUL R49, R16.reuse, R49 ;  /* 0x0000003110317220 */ /* 0x040fe20000400000 */
[--C-:B------:R-:W-:Y:S02]  /*7ec0*/  HADD2.F32 R21, -RZ, R20.reuse.H0_H0 ;  /* 0x20000014ff157230 */ /* 0x100fe40000004100 */
[C---:B------:R-:W-:Y:S01]  /*7ed0*/  FMUL R52, R16.reuse, R52 ;  /* 0x0000003410347220 */ /* 0x040fe20000400000 */
[----:B------:R-:W-:Y:S01]  /*7ee0*/  F2FP.F16.E4M3.UNPACK_B R72, R23 ;  /* 0x00000017ff48723e */ /* 0x000fe200020006ff */
[----:B------:R-:W-:Y:S02]  /*7ef0*/  HADD2.F32 R20, -RZ, R20.H1_H1 ;  /* 0x30000014ff147230 */ /* 0x000fe40000004100 */
[C---:B------:R-:W-:Y:S01]  /*7f00*/  FMUL R53, R16.reuse, R53 ;  /* 0x0000003510357220 */ /* 0x040fe20000400000 */
[C---:B------:R-:W-:Y:S01]  /*7f10*/  FMUL R40, R16.reuse, R40 ;  /* 0x0000002810287220 */ /* 0x040fe20000400000 */
[----:B------:R-:W-:Y:S01]  /*7f20*/  F2FP.F16.E4M3.UNPACK_B R74, R23.H1 ;  /* 0x00000017ff4a723e */ /* 0x000fe200030006ff */
[--C-:B------:R-:W-:Y:S01]  /*7f30*/  HADD2.F32 R73, -RZ, R72.reuse.H0_H0 ;  /* 0x20000048ff497230 */ /* 0x100fe20000004100 */
[----:B-1----:R-:W-:Y:S01]  /*7f40*/  UPRMT UR4, UR5, 0x654, UR4 ;  /* 0x0000065405047896 */ /* 0x002fe20008000004 */
[----:B------:R-:W-:Y:S02]  /*7f50*/  HADD2.F32 R72, -RZ, R72.H1_H1 ;  /* 0x30000048ff487230 */ /* 0x000fe40000004100 */
[C---:B------:R-:W-:Y:S01]  /*7f60*/  FMUL R41, R16.reuse, R41 ;  /* 0x0000002910297220 */ /* 0x040fe20000400000 */
[C---:B------:R-:W-:Y:S01]  /*7f70*/  FMUL R44, R16.reuse, R44 ;  /* 0x0000002c102c7220 */ /* 0x040fe20000400000 */
[----:B------:R-:W-:Y:S01]  /*7f80*/  F2FP.F16.E4M3.UNPACK_B R76, R78 ;  /* 0x0000004eff4c723e */ /* 0x000fe200020006ff */
[C---:B------:R-:W-:Y:S01]  /*7f90*/  FMUL R45, R16.reuse, R45 ;  /* 0x0000002d102d7220 */ /* 0x040fe20000400000 */
[C---:B------:R-:W-:Y:S01]  /*7fa0*/  FMUL R32, R16.reuse, R32 ;  /* 0x0000002010207220 */ /* 0x040fe20000400000 */
[----:B------:R-:W-:Y:S01]  /*7fb0*/  F2FP.F16.E4M3.UNPACK_B R78, R78.H1 ;  /* 0x0000004eff4e723e */ /* 0x000fe200030006ff */
[C---:B------:R-:W-:Y:S01]  /*7fc0*/  FMUL R33, R16.reuse, R33 ;  /* 0x0000002110217220 */ /* 0x040fe20000400000 */
[----:B---3--:R-:W-:Y:S01]  /*7fd0*/  SYNCS.ARRIVE.TRANS64.RED.A1T0 RZ, [UR4], RZ ;  /* 0x000000ffffff79a7 */ /* 0x008fe20008100404 */
[--C-:B------:R-:W-:Y:S02]  /*7fe0*/  HADD2.F32 R77, -RZ, R76.reuse.H0_H0 ;  /* 0x2000004cff4d7230 */ /* 0x100fe40000004100 */
[C---:B------:R-:W-:Y:S01]  /*7ff0*/  FMUL R36, R16.reuse, R36 ;  /* 0x0000002410247220 */ /* 0x040fe20000400000 */
[----:B------:R-:W-:Y:S01]  /*8000*/  F2FP.F16.E4M3.UNPACK_B R80, R79 ;  /* 0x0000004fff50723e */ /* 0x000fe200020006ff */
[----:B------:R-:W-:Y:S02]  /*8010*/  HADD2.F32 R76, -RZ, R76.H1_H1 ;  /* 0x3000004cff4c7230 */ /* 0x000fe40000004100 */
[C---:B------:R-:W-:Y:S01]  /*8020*/  FMUL R37, R16.reuse, R37 ;  /* 0x0000002510257220 */ /* 0x040fe20000400000 */
[C---:B------:R-:W-:Y:S01]  /*8030*/  FMUL R24, R16.reuse, R24 ;  /* 0x0000001810187220 */ /* 0x040fe20000400000 */
[----:B------:R-:W-:Y:S01]  /*8040*/  F2FP.F16.E4M3.UNPACK_B R82, R79.H1 ;  /* 0x0000004fff52723e */ /* 0x000fe200030006ff */
[--C-:B------:R-:W-:Y:S02]  /*8050*/  HADD2.F32 R81, -RZ, R80.reuse.H0_H0 ;  /* 0x20000050ff517230 */ /* 0x100fe40000004100 */
[C---:B------:R-:W-:Y:S01]  /*8060*/  FMUL R25, R16.reuse, R25 ;  /* 0x0000001910197220 */ /* 0x040fe20000400000 */
[----:B------:R-:W-:Y:S02]  /*8070*/  HADD2.F32 R80, -RZ, R80.H1_H1 ;  /* 0x30000050ff507230 */ /* 0x000fe40000004100 */
[C---:B------:R-:W-:Y:S01]  /*8080*/  FMUL R28, R16.reuse, R28 ;  /* 0x0000001c101c7220 */ /* 0x040fe20000400000 */
[----:B------:R-:W-:Y:S01]  /*8090*/  F2FP.F16.E4M3.UNPACK_B R84, R86 ;  /* 0x00000056ff54723e */ /* 0x000fe200020006ff */
[C---:B------:R-:W-:Y:S01]  /*80a0*/  FMUL R29, R16.reuse, R29 ;  /* 0x0000001d101d7220 */ /* 0x040fe20000400000 */
[C---:B------:R-:W-:Y:S01]  /*80b0*/  FMUL R4, R16.reuse, R4 ;  /* 0x0000000410047220 */ /* 0x040fe20000400000 */
[----:B------:R-:W-:Y:S01]  /*80c0*/  F2FP.F16.E4M3.UNPACK_B R86, R86.H1 ;  /* 0x00000056ff56723e */ /* 0x000fe200030006ff */
        /* <DEDUP_REMOVED lines=8> */
[----:B------:R-:W-:Y:S02]  /*8150*/  HADD2.F32 R89, -RZ, R88.H0_H0 ;  /* 0x20000058ff597230 */ /* 0x000fe40000004100 */
[----:B------:R-:W-:Y:S01]  /*8160*/  FMUL R67, R16, R67 ;  /* 0x0000004310437220 */ /* 0x000fe20000400000 */
[----:B------:R-:W-:Y:S02]  /*8170*/  HADD2.F32 R19, -RZ, R18.H0_H0 ;  /* 0x20000012ff137230 */ /* 0x000fe40000004100 */
[----:B------:R-:W-:Y:S01]  /*8180*/  FFMA R66, R13, UR45, R66 ;  /* 0x0000002d0d427c23 */ /* 0x000fe20008000042 */
[-C--:B------:R-:W-:Y:S01]  /*8190*/  F2FP.F16.E4M3.UNPACK_B R92, R94.reuse ;  /* 0x0000005eff5c723e */ /* 0x080fe200020006ff */
[----:B------:R-:W-:Y:S01]  /*81a0*/  FFMA R67, R12, UR45, R67 ;  /* 0x0000002d0c437c23 */ /* 0x000fe20008000043 */
[----:B------:R-:W-:Y:S01]  /*81b0*/  FFMA R68, R15, UR45, R68 ;  /* 0x0000002d0f447c23 */ /* 0x000fe20008000044 */
[----:B------:R-:W-:Y:S01]  /*81c0*/  F2FP.F16.E4M3.UNPACK_B R94, R94.H1 ;  /* 0x0000005eff5e723e */ /* 0x000fe200030006ff */
[----:B------:R-:W-:Y:S01]  /*81d0*/  FFMA R69, R14, UR45, R69 ;  /* 0x0000002d0e457c23 */ /* 0x000fe20008000045 */
[----:B------:R-:W-:Y:S01]  /*81e0*/  HADD2.F32 R88, -RZ, R88.H1_H1 ;  /* 0x30000058ff587230 */ /* 0x000fe20000004100 */
[----:B------:R-:W-:Y:S01]  /*81f0*/  F2FP.SATFINITE.E4M3.F32.PACK_AB_MERGE_C R130, R67, R66, RZ ;  /* 0x000000424382723e */ /* 0x000fe200048070ff */
[----:B------:R-:W-:Y:S02]  /*8200*/  HADD2.F32 R93, -RZ, R92.H0_H0 ;  /* 0x2000005cff5d7230 */ /* 0x000fe40000004100 */
[C---:B------:R-:W-:Y:S01]  /*8210*/  FMUL R70, R16.reuse, R70 ;  /* 0x0000004610467220 */ /* 0x040fe20000400000 */
[----:B------:R-:W-:Y:S01]  /*8220*/  HADD2.F32 R18, -RZ, R18.H1_H1 ;  /* 0x30000012ff127230 */ /* 0x000fe20000004100 */
[----:B------:R-:W-:Y:S01]  /*8230*/  F2FP.SATFINITE.E4M3.F32.PACK_AB_MERGE_C R130, R65, R64, R130 ;  /* 0x000000404182723e */ /* 0x000fe20004807082 */
[----:B------:R-:W-:Y:S02]  /*8240*/  HADD2.F32 R92, -RZ, R92.H1_H1 ;  /* 0x3000005cff5c7230 */ /* 0x000fe40000004100 */
[----:B------:R-:W-:Y:S01]  /*8250*/  FFMA R70, R19, UR45, R70 ;  /* 0x0000002d13467c23 */ /* 0x000fe20008000046 */
[C---:B------:R-:W-:Y:S01]  /*8260*/  FMUL R71, R16.reuse, R71 ;  /* 0x0000004710477220 */ /* 0x040fe20000400000 */
[--C-:B------:R-:W-:Y:S02]  /*8270*/  HADD2.F32 R23, -RZ, R22.reuse.H0_H0 ;  /* 0x20000016ff177230 */ /* 0x100fe40000004100 */
[----:B------:R-:W-:Y:S01]  /*8280*/  FMUL R58, R16, R58 ;  /* 0x0000003a103a7220 */ /* 0x000fe20000400000 */
[----:B------:R-:W-:Y:S02]  /*8290*/  HADD2.F32 R22, -RZ, R22.H1_H1 ;  /* 0x30000016ff167230 */ /* 0x000fe40000004100 */
[----:B------:R-:W-:Y:S01]  /*82a0*/  FFMA R71, R18, UR45, R71 ;  /* 0x0000002d12477c23 */ /* 0x000fe20008000047 */
[-C--:B------:R-:W-:Y:S01]  /*82b0*/  F2FP.F16.E4M3.UNPACK_B R96, R95.reuse ;  /* 0x0000005fff60723e */ /* 0x080fe200020006ff */
[----:B------:R-:W-:Y:S01]  /*82c0*/  FFMA R56, R21, UR45, R56 ;  /* 0x0000002d15387c23 */ /* 0x000fe20008000038 */
[----:B------:R-:W-:Y:S01]  /*82d0*/  FFMA R57, R20, UR45, R57 ;  /* 0x0000002d14397c23 */ /* 0x000fe20008000039 */
[----:B------:R-:W-:Y:S01]  /*82e0*/  F2FP.F16.E4M3.UNPACK_B R98, R95.H1 ;  /* 0x0000005fff62723e */ /* 0x000fe200030006ff */
[----:B------:R-:W-:Y:S01]  /*82f0*/  FFMA R58, R23, UR45, R58 ;  /* 0x0000002d173a7c23 */ /* 0x000fe2000800003a */
[----:B------:R-:W-:Y:S01]  /*8300*/  F2FP.SATFINITE.E4M3.F32.PACK_AB_MERGE_C R131, R71, R70, RZ ;  /* 0x000000464783723e */ /* 0x000fe200048070ff */
[----:B------:R-:W-:Y:S02]  /*8310*/  HADD2.F32 R97, -RZ, R96.H0_H0 ;  /* 0x20000060ff617230 */ /* 0x000fe40000004100 */
[----:B------:R-:W-:Y:S01]  /*8320*/  FMUL R59, R16, R59 ;  /* 0x0000003b103b7220 */ /* 0x000fe20000400000 */
[----:B------:R-:W-:Y:S01]  /*8330*/  HADD2.F32 R75, -RZ, R74.H0_H0 ;  /* 0x2000004aff4b7230 */ /* 0x000fe20000004100 */
[----:B------:R-:W-:Y:S01]  /*8340*/  F2FP.SATFINITE.E4M3.F32.PACK_AB_MERGE_C R131, R69, R68, R131 ;  /* 0x000000444583723e */ /* 0x000fe20004807083 */
[----:B------:R-:W-:Y:S02]  /*8350*/  HADD2.F32 R96, -RZ, R96.H1_H1 ;  /* 0x30000060ff607230 */ /* 0x000fe40000004100 */
[----:B------:R-:W-:Y:S01]  /*8360*/  FFMA R59, R22, UR45, R59 ;  /* 0x0000002d163b7c23 */ /* 0x000fe2000800003b */
[----:B------:R-:W-:Y:S01]  /*8370*/  FFMA R60, R73, UR45, R60 ;  /* 0x0000002d493c7c23 */ /* 0x000fe2000800003c */
[----:B------:R-:W-:Y:S01]  /*8380*/  FFMA R61, R72, UR45, R61 ;  /* 0x0000002d483d7c23 */ /* 0x000fe2000800003d */
[----:B------:R1:W-:Y:S01]  /*8390*/  STS.64 [R120+UR46+0x1f80], R130 ;  /* 0x001f808278007988 */ /* 0x0003e20008000a2e */
[C---:B------:R-:W-:Y:S01]  /*83a0*/  FMUL R62, R16.reuse, R62 ;  /* 0x0000003e103e7220 */ /* 0x040fe20000400000 */
[----:B------:R-:W-:Y:S01]  /*83b0*/  F2FP.SATFINITE.E4M3.F32.PACK_AB_MERGE_C R132, R59, R58, RZ ;  /* 0x0000003a3b84723e */ /* 0x000fe200048070ff */
[----:B------:R-:W-:Y:S02]  /*83c0*/  HADD2.F32 R74, -RZ, R74.H1_H1 ;  /* 0x3000004aff4a7230 */ /* 0x000fe40000004100 */
[----:B------:R-:W-:Y:S01]  /*83d0*/  FMUL R63, R16, R63 ;  /* 0x0000003f103f7220 */ /* 0x000fe20000400000 */
[--C-:B------:R-:W-:Y:S01]  /*83e0*/  HADD2.F32 R79, -RZ, R78.reuse.H0_H0 ;  /* 0x2000004eff4f7230 */ /* 0x100fe20000004100 */
[----:B------:R-:W-:Y:S01]  /*83f0*/  F2FP.SATFINITE.E4M3.F32.PACK_AB_MERGE_C R132, R57, R56, R132 ;  /* 0x000000383984723e */ /* 0x000fe20004807084 */
[----:B------:R-:W-:Y:S01]  /*8400*/  FFMA R62, R75, UR45, R62 ;  /* 0x0000002d4b3e7c23 */ /* 0x000fe2000800003e */
[----:B------:R-:W-:Y:S01]  /*8410*/  FFMA R63, R74, UR45, R63 ;  /* 0x0000002d4a3f7c23 */ /* 0x000fe2000800003f */
[----:B------:R-:W-:Y:S01]  /*8420*/  FFMA R48, R77, UR45, R48 ;  /* 0x0000002d4d307c23 */ /* 0x000fe20008000030 */
[----:B------:R-:W-:Y:S01]  /*8430*/  F2FP.F16.E4M3.UNPACK_B R100, R102 ;  /* 0x00000066ff64723e */ /* 0x000fe200020006ff */
[----:B------:R-:W-:Y:S01]  /*8440*/  FFMA R49, R76, UR45, R49 ;  /* 0x0000002d4c317c23 */ /* 0x000fe20008000031 */
[C---:B------:R-:W-:Y:S01]  /*8450*/  FMUL R50, R16.reuse, R50 ;  /* 0x0000003210327220 */ /* 0x040fe20000400000 */
[----:B------:R-:W-:Y:S01]  /*8460*/  F2FP.SATFINITE.E4M3.F32.PACK_AB_MERGE_C R133, R63, R62, RZ ;  /* 0x0000003e3f85723e */ /* 0x000fe200048070ff */
[----:B------:R-:W-:Y:S02]  /*8470*/  HADD2.F32 R78, -RZ, R78.H1_H1 ;  /* 0x3000004eff4e7230 */ /* 0x000fe40000004100 */
[----:B------:R-:W-:Y:S01]  /*8480*/  FMUL R51, R16, R51 ;  /* 0x0000003310337220 */ /* 0x000fe20000400000 */
[----:B------:R-:W-:Y:S01]  /*8490*/  HADD2.F32 R83, -RZ, R82.H0_H0 ;  /* 0x20000052ff537230 */ /* 0x000fe20000004100 */
[----:B------:R-:W-:Y:S01]  /*84a0*/  F2FP.SATFINITE.E4M3.F32.PACK_AB_MERGE_C R133, R61, R60, R133 ;  /* 0x0000003c3d85723e */ /* 0x000fe20004807085 */
[----:B------:R-:W-:Y:S01]  /*84b0*/  FFMA R50, R79, UR45, R50 ;  /* 0x0000002d4f327c23 */ /* 0x000fe20008000032 */
[----:B------:R-:W-:Y:S01]  /*84c0*/  FFMA R51, R78, UR45, R51 ;  /* 0x0000002d4e337c23 */ /* 0x000fe20008000033 */
[----:B------:R-:W-:Y:S01]  /*84d0*/  FFMA R52, R81, UR45, R52 ;  /* 0x0000002d51347c23 */ /* 0x000fe20008000034 */
[----:B------:R-:W-:Y:S01]  /*84e0*/  F2FP.F16.E4M3.UNPACK_B R102, R102.H1 ;  /* 0x00000066ff66723e */ /* 0x000fe200030006ff */
[----:B------:R3:W-:Y:S01]  /*84f0*/  STS.64 [R120+UR46+0x2380], R132 ;  /* 0x0023808478007988 */ /* 0x0007e20008000a2e */
[----:B------:R-:W-:Y:S01]  /*8500*/  FFMA R53, R80, UR45, R53 ;  /* 0x0000002d50357c23 */ /* 0x000fe20008000035 */
[----:B------:R-:W-:Y:S01]  /*8510*/  F2FP.SATFINITE.E4M3.F32.PACK_AB_MERGE_C R129, R51, R50, RZ ;  /* 0x000000323381723e */ /* 0x000fe200048070ff */
[----:B------:R-:W-:Y:S02]  /*8520*/  HADD2.F32 R101, -RZ, R100.H0_H0 ;  /* 0x20000064ff657230 */ /* 0x000fe40000004100 */
[C---:B------:R-:W-:Y:S01]  /*8530*/  FMUL R54, R16.reuse, R54 ;  /* 0x0000003610367220 */ /* 0x040fe20000400000 */
[----:B------:R-:W-:Y:S01]  /*8540*/  HADD2.F32 R82, -RZ, R82.H1_H1 ;  /* 0x30000052ff527230 */ /* 0x000fe20000004100 */
[----:B-1----:R-:W-:Y:S01]  /*8550*/  F2FP.SATFINITE.E4M3.F32.PACK_AB_MERGE_C R130, R49, R48, R129 ;  /* 0x000000303182723e */ /* 0x002fe20004807081 */
        /* <DEDUP_REMOVED lines=20> */
[----:B------:R-:W-:Y:S01]  /*86a0*/  FMUL R46, R16, R46 ;  /* 0x0000002e102e7220 */ /* 0x000fe20000400000 */
[----:B------:R1:W-:Y:S01]  /*86b0*/  STS.64 [R120+UR46+0x2780], R130 ;  /* 0x0027808278007988 */ /* 0x0003e20008000a2e */
[----:B------:R-:W-:Y:S02]  /*86c0*/  HADD2.F32 R90, -RZ, R90.H1_H1 ;  /* 0x3000005aff5a7230 */ /* 0x000fe40000004100 */
[----:B------:R-:W-:Y:S01]  /*86d0*/  FFMA R45, R88, UR45, R45 ;  /* 0x0000002d582d7c23 */ /* 0x000fe2000800002d */
[----:B------:R-:W-:Y:S01]  /*86e0*/  F2FP.F16.E4M3.UNPACK_B R108, R110 ;  /* 0x0000006eff6c723e */ /* 0x000fe200020006ff */
[----:B------:R-:W-:Y:S01]  /*86f0*/  FFMA R46, R91, UR45, R46 ;  /* 0x0000002d5b2e7c23 */ /* 0x000fe2000800002e */
[----:B---3--:R-:W-:Y:S01]  /*8700*/  F2FP.SATFINITE.E4M3.F32.PACK_AB_MERGE_C R132, R43, R42, RZ ;  /* 0x0000002a2b84723e */ /* 0x008fe200048070ff */
[C---:B------:R-:W-:Y:S01]  /*8710*/  FMUL R47, R16.reuse, R47 ;  /* 0x0000002f102f7220 */ /* 0x040fe20000400000 */
[--C-:B------:R-:W-:Y:S02]  /*8720*/  HADD2.F32 R95, -RZ, R94.reuse.H0_H0 ;  /* 0x2000005eff5f7230 */ /* 0x100fe40000004100 */
[----:B------:R-:W-:Y:S01]  /*8730*/  FMUL R34, R16, R34 ;  /* 0x0000002210227220 */ /* 0x000fe20000400000 */
[----:B------:R-:W-:Y:S01]  /*8740*/  HADD2.F32 R94, -RZ, R94.H1_H1 ;  /* 0x3000005eff5e7230 */ /* 0x000fe20000004100 */
[----:B------:R-:W-:Y:S01]  /*8750*/  F2FP.SATFINITE.E4M3.F32.PACK_AB_MERGE_C R132, R41, R40, R132 ;  /* 0x000000282984723e */ /* 0x000fe20004807084 */
[----:B------:R-:W-:Y:S01]  /*8760*/  FFMA R47, R90, UR45, R47 ;  /* 0x0000002d5a2f7c23 */ /* 0x000fe2000800002f */
[----:B------:R-:W-:Y:S01]  /*8770*/  FMUL R35, R16, R35 ;  /* 0x0000002310237220 */ /* 0x000fe20000400000 */
[----:B------:R-:W-:Y:S01]  /*8780*/  FFMA R32, R93, UR45, R32 ;  /* 0x0000002d5d207c23 */ /* 0x000fe20008000020 */
[----:B------:R-:W-:Y:S01]  /*8790*/  FFMA R33, R92, UR45, R33 ;  /* 0x0000002d5c217c23 */ /* 0x000fe20008000021 */
[--C-:B------:R-:W-:Y:S02]  /*87a0*/  HADD2.F32 R99, -RZ, R98.reuse.H0_H0 ;  /* 0x20000062ff637230 */ /* 0x100fe40000004100 */
[----:B------:R-:W-:Y:S01]  /*87b0*/  FFMA R34, R95, UR45, R34 ;  /* 0x0000002d5f227c23 */ /* 0x000fe20008000022 */
[----:B------:R-:W-:Y:S01]  /*87c0*/  FMUL R38, R16, R38 ;  /* 0x0000002610267220 */ /* 0x000fe20000400000 */
[----:B------:R-:W-:Y:S02]  /*87d0*/  HADD2.F32 R98, -RZ, R98.H1_H1 ;  /* 0x30000062ff627230 */ /* 0x000fe40000004100 */
        /* <DEDUP_REMOVED lines=11> */
[----:B------:R-:W-:Y:S01]  /*8890*/  F2FP.F16.E4M3.UNPACK_B R110, R110.H1 ;  /* 0x0000006eff6e723e */ /* 0x000fe200030006ff */
[----:B------:R-:W-:Y:S01]  /*88a0*/  FFMA R25, R100, UR45, R25 ;  /* 0x0000002d64197c23 */ /* 0x000fe20008000019 */
[--C-:B------:R-:W-:Y:S02]  /*88b0*/  HADD2.F32 R107, -RZ, R106.reuse.H0_H0 ;  /* 0x2000006aff6b7230 */ /* 0x100fe40000004100 */
[----:B------:R-:W-:Y:S01]  /*88c0*/  FFMA R26, R103, UR45, R26 ;  /* 0x0000002d671a7c23 */ /* 0x000fe2000800001a */
[----:B------:R-:W-:Y:S01]  /*88d0*/  FMUL R30, R16, R30 ;  /* 0x0000001e101e7220 */ /* 0x000fe20000400000 */
[----:B------:R-:W-:Y:S01]  /*88e0*/  HADD2.F32 R106, -RZ, R106.H1_H1 ;  /* 0x3000006aff6a7230 */ /* 0x000fe20000004100 */
[----:B------:R-:W-:Y:S01]  /*88f0*/  F2FP.F16.E4M3.UNPACK_B R112, R111 ;  /* 0x0000006fff70723e */ /* 0x000fe200020006ff */
[--C-:B------:R-:W-:Y:S02]  /*8900*/  HADD2.F32 R109, -RZ, R108.reuse.H0_H0 ;  /* 0x2000006cff6d7230 */ /* 0x100fe40000004100 */
[----:B------:R-:W-:Y:S01]  /*8910*/  FFMA R27, R102, UR45, R27 ;  /* 0x0000002d661b7c23 */ /* 0x000fe2000800001b */
[----:B------:R-:W-:Y:S01]  /*8920*/  FMUL R31, R16, R31 ;  /* 0x0000001f101f7220 */ /* 0x000fe20000400000 */
[----:B------:R-:W-:Y:S01]  /*8930*/  FFMA R28, R105, UR45, R28 ;  /* 0x0000002d691c7c23 */ /* 0x000fe2000800001c */
[----:B------:R-:W-:Y:S01]  /*8940*/  HADD2.F32 R108, -RZ, R108.H1_H1 ;  /* 0x3000006cff6c7230 */ /* 0x000fe20000004100 */
[----:B------:R-:W-:Y:S01]  /*8950*/  F2FP.F16.E4M3.UNPACK_B R114, R111.H1 ;  /* 0x0000006fff72723e */ /* 0x000fe200030006ff */
[----:B------:R-:W-:Y:S01]  /*8960*/  FFMA R29, R104, UR45, R29 ;  /* 0x0000002d681d7c23 */ /* 0x000fe2000800001d */
[--C-:B------:R-:W-:Y:S02]  /*8970*/  HADD2.F32 R111, -RZ, R110.reuse.H0_H0 ;  /* 0x2000006eff6f7230 */ /* 0x100fe40000004100 */
[----:B------:R-:W-:Y:S01]  /*8980*/  FFMA R30, R107, UR45, R30 ;  /* 0x0000002d6b1e7c23 */ /* 0x000fe2000800001e */
[----:B------:R-:W-:Y:S02]  /*8990*/  HADD2.F32 R110, -RZ, R110.H1_H1 ;  /* 0x3000006eff6e7230 */ /* 0x000fe40000004100 */
[----:B------:R-:W-:Y:S01]  /*89a0*/  FMUL R6, R16, R6 ;  /* 0x0000000610067220 */ /* 0x000fe20000400000 */
[--C-:B------:R-:W-:Y:S02]  /*89b0*/  HADD2.F32 R113, -RZ, R112.reuse.H0_H0 ;  /* 0x20000070ff717230 */ /* 0x100fe40000004100 */
[----:B------:R-:W-:Y:S01]  /*89c0*/  FFMA R31, R106, UR45, R31 ;  /* 0x0000002d6a1f7c23 */ /* 0x000fe2000800001f */
[----:B------:R-:W-:Y:S01]  /*89d0*/  FMUL R7, R16, R7 ;  /* 0x0000000710077220 */ /* 0x000fe20000400000 */
[----:B------:R-:W-:Y:S01]  /*89e0*/  FFMA R4, R109, UR45, R4 ;  /* 0x0000002d6d047c23 */ /* 0x000fe20008000004 */
[----:B------:R-:W-:Y:S02]  /*89f0*/  HADD2.F32 R112, -RZ, R112.H1_H1 ;  /* 0x30000070ff707230 */ /* 0x000fe40000004100 */
[----:B------:R-:W-:Y:S01]  /*8a00*/  FFMA R5, R108, UR45, R5 ;  /* 0x0000002d6c057c23 */ /* 0x000fe20008000005 */
[--C-:B------:R-:W-:Y:S02]  /*8a10*/  HADD2.F32 R115, -RZ, R114.reuse.H0_H0 ;  /* 0x20000072ff737230 */ /* 0x100fe40000004100 */
[----:B------:R-:W-:Y:S01]  /*8a20*/  FFMA R6, R111, UR45, R6 ;  /* 0x0000002d6f067c23 */ /* 0x000fe20008000006 */
[----:B------:R-:W-:Y:S02]  /*8a30*/  HADD2.F32 R114, -RZ, R114.H1_H1 ;  /* 0x30000072ff727230 */ /* 0x000fe40000004100 */
[----:B------:R-:W-:Y:S01]  /*8a40*/  FMUL R10, R16, R10 ;  /* 0x0000000a100a7220 */ /* 0x000fe20000400000 */
[----:B------:R-:W-:Y:S01]  /*8a50*/  FFMA R7, R110, UR45, R7 ;  /* 0x0000002d6e077c23 */ /* 0x000fe20008000007 */
[----:B------:R-:W-:Y:S01]  /*8a60*/  FMUL R11, R16, R11 ;  /* 0x0000000b100b7220 */ /* 0x000fe20000400000 */
[----:B------:R-:W-:Y:S01]  /*8a70*/  FFMA R8, R113, UR45, R8 ;  /* 0x0000002d71087c23 */ /* 0x000fe20008000008 */
[----:B------:R-:W-:Y:S01]  /*8a80*/  FFMA R9, R112, UR45, R9 ;  /* 0x0000002d70097c23 */ /* 0x000fe20008000009 */
[----:B------:R-:W-:Y:S01]  /*8a90*/  FFMA R10, R115, UR45, R10 ;  /* 0x0000002d730a7c23 */ /* 0x000fe2000800000a */
[----:B------:R-:W-:Y:S01]  /*8aa0*/  FFMA R11, R114, UR45, R11 ;  /* 0x0000002d720b7c23 */ /* 0x000fe2000800000b */
[----:B------:R-:W-:Y:S01]  /*8ab0*/  F2FP.SATFINITE.E4M3.F32.PACK_AB_MERGE_C R133, R47, R46, RZ ;  /* 0x0000002e2f85723e */ /* 0x000fe200048070ff */
[----:B------:R-:W-:Y:S01]  /*8ac0*/  UIADD3 UR6, UPT, UPT, UR39, 0x1, URZ ;  /* 0x0000000127067890 */ /* 0x000fe2000fffe0ff */
[----:B------:R-:W-:Y:S01]  /*8ad0*/  F2FP.SATFINITE.E4M3.F32.PACK_AB_MERGE_C R134, R35, R34, RZ ;  /* 0x000000222386723e */ /* 0x000fe200048070ff */
[----:B------:R-:W-:Y:S01]  /*8ae0*/  BSSY.RECONVERGENT B0, `(.L_x_135) ;  /* 0x0000041000007945 */ /* 0x000fe20003800200 */
[----:B------:R-:W-:Y:S02]  /*8af0*/  F2FP.SATFINITE.E4M3.F32.PACK_AB_MERGE_C R135, R39, R38, RZ ;  /* 0x000000262787723e */ /* 0x000fe400048070ff */
[----:B------:R-:W-:Y:S02]  /*8b00*/  F2FP.SATFINITE.E4M3.F32.PACK_AB_MERGE_C R136, R27, R26, RZ ;  /* 0x0000001a1b88723e */ /* 0x000fe400048070ff */
[----:B------:R-:W-:Y:S02]  /*8b10*/  F2FP.SATFINITE.E4M3.F32.PACK_AB_MERGE_C R129, R31, R30, RZ ;  /* 0x0000001e1f81723e */ /* 0x000fe400048070ff */
[----:B------:R-:W-:Y:S02]  /*8b20*/  F2FP.SATFINITE.E4M3.F32.PACK_AB_MERGE_C R140, R7, R6, RZ ;  /* 0x00000006078c723e */ /* 0x000fe400048070ff */
[----:B------:R-:W-:Y:S02]  /*8b30*/  F2FP.SATFINITE.E4M3.F32.PACK_AB_MERGE_C R141, R11, R10, RZ ;  /* 0x0000000a0b8d723e */ /* 0x000fe400048070ff */
[----:B------:R-:W-:Y:S02]  /*8b40*/  F2FP.SATFINITE.E4M3.F32.PACK_AB_MERGE_C R133, R45, R44, R133 ;  /* 0x0000002c2d85723e */ /* 0x000fe40004807085 */
[----:B------:R-:W-:Y:S02]  /*8b50*/  F2FP.SATFINITE.E4M3.F32.PACK_AB_MERGE_C R134, R33, R32, R134 ;  /* 0x000000202186723e */ /* 0x000fe40004807086 */
[----:B------:R-:W-:Y:S01]  /*8b60*/  F2FP.SATFINITE.E4M3.F32.PACK_AB_MERGE_C R135, R37, R36, R135 ;  /* 0x000000242587723e */ /* 0x000fe20004807087 */
[----:B------:R1:W-:Y:S01]  /*8b70*/  STS.64 [R120+UR46+0x2b80], R132 ;  /* 0x002b808478007988 */ /* 0x0003e20008000a2e */
[----:B------:R-:W-:Y:S02]  /*8b80*/  F2FP.SATFINITE.E4M3.F32.PACK_AB_MERGE_C R136, R25, R24, R136 ;  /* 0x000000181988723e */ /* 0x000fe40004807088 */
[----:B------:R-:W-:Y:S02]  /*8b90*/  F2FP.SATFINITE.E4M3.F32.PACK_AB_MERGE_C R137, R29, R28, R129 ;  /* 0x0000001c1d89723e */ /* 0x000fe40004807081 */
[----:B------:R-:W-:Y:S01]  /*8ba0*/  F2FP.SATFINITE.E4M3.F32.PACK_AB_MERGE_C R138, R5, R4, R140 ;  /* 0x00000004058a723e */ /* 0x000fe2000480708c */
[----:B------:R1:W-:Y:S01]  /*8bb0*/  STS.64 [R120+UR46+0x2f80], R134 ;  /* 0x002f808678007988 */ /* 0x0003e20008000a2e */
[----:B------:R-:W-:Y:S05]  /*8bc0*/  F2FP.SATFINITE.E4M3.F32.PACK_AB_MERGE_C R139, R9, R8, R141 ;  /* 0x00000008098b723e */ /* 0x000fea000480708d */
[----:B------:R1:W-:Y:S06]  /*8bd0*/  STS.64 [R120+UR46+0x3380], R136 ;  /* 0x0033808878007988 */ /* 0x0003ec0008000a2e */
[----:B------:R1:W-:Y:S01]  /*8be0*/  STS.64 [R120+UR46+0x3780], R138 ;  /* 0x0037808a78007988 */ /* 0x0003e20008000a2e */
[----:B------:R-:W-:Y:S01]  /*8bf0*/  @!PT LDS RZ, [RZ] ;  /* 0x00000000fffff984 */ /* 0x000fe20000000800 */
[----:B------:R-:W-:Y:S01]  /*8c00*/  @!PT LDS RZ, [RZ] ;  /* 0x00000000fffff984 */ /* 0x000fe20000000800 */
[----:B------:R-:W-:Y:S01]  /*8c10*/  @!PT LDS RZ, [RZ] ;  /* 0x00000000fffff984 */ /* 0x000fe20000000800 */
[----:B------:R-:W-:Y:S01]  /*8c20*/  @!PT LDS RZ, [RZ] ;  /* 0x00000000fffff984 */ /* 0x000fe20000000800 */
[----:B------:R3:W-:Y:S06]  /*8c30*/  MEMBAR.ALL.CTA ;  /* 0x0000000000007992 */ /* 0x0007ec0000008000 */
[----:B---3--:R-:W3:Y:S02]  /*8c40*/  FENCE.VIEW.ASYNC.S ;  /* 0x00000000000073c6 */ /* 0x008ee40000000000 */
[----:B---3--:R-:W-:Y:S06]  /*8c50*/  BAR.SYNC.DEFER_BLOCKING 0x1, 0x80 ;  /* 0x0042000000007b1d */ /* 0x008fec0000010000 */
[----:B------:R-:W-:Y:S05]  /*8c60*/  @P0 BRA `(.L_x_136) ;  /* 0x0000000000a00947 */ /* 0x000fea0003800000 */
[----:B------:R-:W3:Y:S01]  /*8c70*/  LDCU.64 UR14, c[0x0][0x348] ;  /* 0x00006900ff0e77ac */ /* 0x000ee20008000a00 */
[----:B------:R-:W-:Y:S02]  /*8c80*/  UIMAD UR9, UR49, 0x70, URZ ;  /* 0x00000070310978a4 */ /* 0x000fe4000f8e02ff */
[----:B------:R-:W-:Y:S02]  /*8c90*/  USHF.L.U32 UR10, UR48, 0x6, URZ ;  /* 0x00000006300a7899 */ /* 0x000fe400080006ff */
[----:B------:R-:W-:Y:S01]  /*8ca0*/  UIADD3 UR8, UPT, UPT, UR46, 0x1f80, URZ ;  /* 0x00001f802e087890 */ /* 0x000fe2000fffe0ff */
[----:B------:R-:W-:Y:S01]  /*8cb0*/  UMOV UR11, UR36 ;  /* 0x00000024000b7c82 */ /* 0x000fe20008000000 */
[----:B------:R-:W-:Y:S02]  /*8cc0*/  UIADD3 UR16, UPT, UPT, UR46, 0x2380, URZ ;  /* 0x000023802e107890 */ /* 0x000fe4000fffe0ff */
[----:B------:R-:W-:Y:S01]  /*8cd0*/  UIADD3 UR17, UPT, UPT, UR9, 0x10, URZ ;  /* 0x0000001009117890 */ /* 0x000fe2000fffe0ff */
[----:B------:R-:W-:Y:S01]  /*8ce0*/  UMOV UR19, UR36 ;  /* 0x0000002400137c82 */ /* 0x000fe20008000000 */
[----:B------:R-:W-:Y:S01]  /*8cf0*/  UMOV UR18, UR10 ;  /* 0x0000000a00127c82 */ /* 0x000fe20008000000 */
[----:B------:R-:W-:Y:S02]  /*8d00*/  UIADD3 UR28, UPT, UPT, UR46, 0x2780, URZ ;  /* 0x000027802e1c7890 */ /* 0x000fe4000fffe0ff */
[----:B---3--:R-:W-:Y:S02]  /*8d10*/  UIADD3 UR4, UP0, UPT, UR14, 0x680, URZ ;  /* 0x000006800e047890 */ /* 0x008fe4000ff1e0ff */
[----:B------:R-:W-:Y:S02]  /*8d20*/  UIADD3 UR29, UPT, UPT, UR9, 0x20, URZ ;  /* 0x00000020091d7890 */ /* 0x000fe4000fffe0ff */
[----:B------:R-:W-:Y:S01]  /*8d30*/  UIADD3.X UR5, UPT, UPT, URZ, UR15, URZ, UP0, !UPT ;  /* 0x0000000fff057290 */ /* 0x000fe200087fe4ff */
[----:B------:R-:W-:Y:S01]  /*8d40*/  UMOV UR31, UR36 ;  /* 0x00000024001f7c82 */ /* 0x000fe20008000000 */
[----:B------:R-:W-:Y:S01]  /*8d50*/  UMOV UR30, UR10 ;  /* 0x0000000a001e7c82 */ /* 0x000fe20008000000 */
[----:B------:R-:W-:Y:S02]  /*8d60*/  UIADD3 UR32, UPT, UPT, UR46, 0x2b80, URZ ;  /* 0x00002b802e207890 */ /* 0x000fe4000fffe0ff */
[----:B------:R-:W-:Y:S01]  /*8d70*/  UIADD3 UR33, UPT, UPT, UR9, 0x30, URZ ;  /* 0x0000003009217890 */ /* 0x000fe2000fffe0ff */
[----:B------:R-:W-:Y:S03]  /*8d80*/  UMOV UR35, UR36 ;  /* 0x0000002400237c82 */ /* 0x000fe60008000000 */
[----:B------:R3:W-:Y:S01]  /*8d90*/  UTMASTG.3D [UR8], [UR4] ;  /* 0x00000008040073b5 */ /* 0x0007e20008010000 */
[----:B------:R-:W-:Y:S01]  /*8da0*/  UMOV UR34, UR10 ;  /* 0x0000000a00227c82 */ /* 0x000fe20008000000 */
[----:B------:R-:W-:Y:S02]  /*8db0*/  UIADD3 UR24, UPT, UPT, UR46, 0x2f80, URZ ;  /* 0x00002f802e187890 */ /* 0x000fe4000fffe0ff */
[----:B------:R-:W-:Y:S01]  /*8dc0*/  UIADD3 UR25, UPT, UPT, UR9, 0x40, URZ ;  /* 0x0000004009197890 */ /* 0x000fe2000fffe0ff */
[----:B------:R-:W-:Y:S01]  /*8dd0*/  UMOV UR27, UR36 ;  /* 0x00000024001b7c82 */ /* 0x000fe20008000000 */
[----:B------:R-:W-:Y:S01]  /*8de0*/  UMOV UR26, UR10 ;  /* 0x0000000a001a7c82 */ /* 0x000fe20008000000 */
[----:B------:R3:W-:Y:S01]  /*8df0*/  UTMASTG.3D [UR16], [UR4] ;  /* 0x00000010040073b5 */ /* 0x0007e20008010000 */
[----:B------:R-:W-:Y:S02]  /*8e00*/  UIADD3 UR20, UPT, UPT, UR46, 0x3380, URZ ;  /* 0x000033802e147890 */ /* 0x000fe4000fffe0ff */
[----:B------:R-:W-:Y:S01]  /*8e10*/  UIADD3 UR21, UPT, UPT, UR9, 0x50, URZ ;  /* 0x0000005009157890 */ /* 0x000fe2000fffe0ff */
[----:B------:R-:W-:Y:S01]  /*8e20*/  UMOV UR23, UR36 ;  /* 0x0000002400177c82 */ /* 0x000fe20008000000 */
[----:B------:R-:W-:Y:S01]  /*8e30*/  UMOV UR22, UR10 ;  /* 0x0000000a00167c82 */ /* 0x000fe20008000000 */
[----:B------:R-:W-:Y:S01]  /*8e40*/  UIADD3 UR12, UPT, UPT, UR46, 0x3780, URZ ;  /* 0x000037802e0c7890 */ /* 0x000fe2000fffe0ff */
[----:B------:R3:W-:Y:S01]  /*8e50*/  UTMASTG.3D [UR28], [UR4] ;  /* 0x0000001c040073b5 */ /* 0x0007e20008010000 */
[----:B------:R-:W-:Y:S01]  /*8e60*/  UIADD3 UR13, UPT, UPT, UR9, 0x60, URZ ;  /* 0x00000060090d7890 */ /* 0x000fe2000fffe0ff */
[----:B------:R-:W-:Y:S01]  /*8e70*/  UMOV UR15, UR36 ;  /* 0x00000024000f7c82 */ /* 0x000fe20008000000 */
[----:B------:R-:W-:Y:S01]  /*8e80*/  UMOV UR14, UR10 ;  /* 0x0000000a000e7c82 */ /* 0x000fe20008000000 */
[----:B------:R3:W-:Y:S01]  /*8e90*/  UTMASTG.3D [UR32], [UR4] ;  /* 0x00000020040073b5 */ /* 0x0007e20008010000 */
[----:B------:R3:W-:Y:S01]  /*8ea0*/  UTMASTG.3D [UR24], [UR4] ;  /* 0x00000018040073b5 */ /* 0x0007e20008010000 */
[----:B------:R3:W-:Y:S04]  /*8eb0*/  UTMASTG.3D [UR20], [UR4] ;  /* 0x00000014040073b5 */ /* 0x0007e80008010000 */
[----:B------:R3:W-:Y:S01]  /*8ec0*/  UTMASTG.3D [UR12], [UR4] ;  /* 0x0000000c040073b5 */ /* 0x0007e20008010000 */
[----:B------:R0:W-:Y:S01]  /*8ed0*/  UTMACMDFLUSH ;  /* 0x00000000000079b7 */ /* 0x0001e20000000000 */
[----:B---3--:R-:W-:Y:S04]  /*8ee0*/  DEPBAR.LE SB0, 0x0 ;  /* 0x000080000000791a */ /* 0x008fe80000000000 */
.L_x_136:
[----:B------:R-:W-:Y:S05]  /*8ef0*/  BSYNC.RECONVERGENT B0 ;  /* 0x0000000000007941 */ /* 0x000fea0003800200 */
.L_x_135:
[----:B------:R-:W-:Y:S01]  /*8f00*/  UISETP.NE.AND UP1, UPT, UR50, URZ, UPT ;  /* 0x000000ff3200728c */ /* 0x000fe2000bf25270 */
[----:B------:R-:W-:Y:S01]  /*8f10*/  R2UR UR4, R123 ;  /* 0x000000007b0472ca */ /* 0x000fe200000e0000 */
[----:B------:R-:W-:Y:S01]  /*8f20*/  UISETP.NE.AND UP0, UPT, UR6, 0x4, UPT ;  /* 0x000000040600788c */ /* 0x000fe2000bf05270 */
[----:B------:R-:W-:Y:S01]  /*8f30*/  BAR.SYNC.DEFER_BLOCKING 0x1, 0x80 ;  /* 0x0042000000007b1d */ /* 0x000fe20000010000 */
[C---:B------:R-:W-:Y:S01]  /*8f40*/  ISETP.NE.AND P0, PT, R124.reuse, 0x2, PT ;  /* 0x000000027c00780c */ /* 0x040fe20003f05270 */
[----:B------:R-:W-:Y:S02]  /*8f50*/  UIADD3 UR49, UPT, UPT, UR37, UR63, URZ ;  /* 0x0000003f25317290 */ /* 0x000fe4000fffe0ff */
[----:B------:R-:W-:Y:S01]  /*8f60*/  USEL UR39, UR6, URZ, UP0 ;  /* 0x000000ff06277287 */ /* 0x000fe20008000000 */
[----:B------:R-:W-:Y:S02]  /*8f70*/  SEL R3, RZ, 0x1, P0 ;  /* 0x00000001ff037807 */ /* 0x000fe40000000000 */
[----:B------:R-:W-:Y:S02]  /*8f80*/  SEL R124, R124, RZ, P0 ;  /* 0x000000ff7c7c7207 */ /* 0x000fe40000000000 */
[----:B------:R-:W-:Y:S02]  /*8f90*/  LOP3.LUT R126, R126, R3, RZ, 0x3c, !PT ;  /* 0x000000037e7e7212 */ /* 0x000fe400078e3cff */
[----:B------:R-:W-:Y:S02]  /*8fa0*/  UIADD3 UR48, UPT, UPT, UR38, UR4, URZ ;  /* 0x0000000426307290 */ /* 0x000fe4000fffe0ff */
[----:B------:R-:W-:Y:S06]  /*8fb0*/  USEL UR4, URZ, 0x1, UP0 ;  /* 0x00000001ff047887 */ /* 0x000fec0008000000 */
[----:B------:R-:W-:Y:S01]  /*8fc0*/  LOP3.LUT R127, R127, UR4, RZ, 0x3c, !PT ;  /* 0x000000047f7f7c12 */ /* 0x000fe2000f8e3cff */
[----:B------:R-:W-:Y:S01]  /*8fd0*/  UMOV UR36, UR59 ;  /* 0x0000003b00247c82 */ /* 0x000fe20008000000 */
[----:B------:R-:W-:Y:S05]  /*8fe0*/  BRA.U UP1, `(.L_x_137) ;  /* 0xffffffd5012c7547 */ /* 0x000fea000b83ffff */
[----:B------:R-:W-:Y:S05]  /*8ff0*/  EXIT ;  /* 0x000000000000794d */ /* 0x000fea0003800000 */
.L_x_25:
[----:B-1----:R1:W3:Y:S02]  /*9000*/  SYNCS.PHASECHK.TRANS64.TRYWAIT P0, [R0+URZ+0x2f0], R3 ;  /* 0x0002f003000075a7 */ /* 0x0022e400080011ff */
[----:B---3--:R-:W-:Y:S05]  /*9010*/  @!P0 NANOSLEEP.SYNCS 0x989680 ;  /* 0x009896800000895d */ /* 0x008fea0003900000 */
[----:B------:R-:W3:Y:S02]  /*9020*/  @!P0 SYNCS.PHASECHK.TRANS64 P0, [R0+URZ+0x2f0], R3 ;  /* 0x0002f003000085a7 */ /* 0x000ee400080010ff */
[----:B---3--:R-:W-:Y:S05]  /*9030*/  @!P0 BRA `(.L_x_25) ;  /* 0xfffffffc00f08947 */ /* 0x008fea000383ffff */
[----:B------:R-:W-:Y:S05]  /*9040*/  BRA `(.L_x_138) ;  /* 0xffffff8c00147947 */ /* 0x000fea000383ffff */
.L_x_28:
[----:B-1----:R-:W-:Y:S07]  /*9050*/  MOV R0, UR33 ;  /* 0x0000002100007c02 */ /* 0x002fee0008000f00 */
.L_x_139:
[----:B-1----:R1:W3:Y:S02]  /*9060*/  SYNCS.PHASECHK.TRANS64.TRYWAIT P0, [R0+URZ+0x130], R3 ;  /* 0x00013003000075a7 */ /* 0x0022e400080011ff */
[----:B---3--:R-:W-:Y:S05]  /*9070*/  @!P0 NANOSLEEP.SYNCS 0x989680 ;  /* 0x009896800000895d */ /* 0x008fea0003900000 */
[----:B------:R-:W3:Y:S02]  /*9080*/  @!P0 SYNCS.PHASECHK.TRANS64 P0, [R0+URZ+0x130], R3 ;  /* 0x00013003000085a7 */ /* 0x000ee400080010ff */
[----:B---3--:R-:W-:Y:S05]  /*9090*/  @!P0 BRA `(.L_x_139) ;  /* 0xfffffffc00f08947 */ /* 0x008fea000383ffff */
[----:B------:R-:W-:Y:S05]  /*90a0*/  BRA `(.L_x_27) ;  /* 0xffffff8c00547947 */ /* 0x000fea000383ffff */
.L_x_35:
[----:B-1----:R-:W-:Y:S07]  /*90b0*/  MOV R0, UR9 ;  /* 0x0000000900007c02 */ /* 0x002fee0008000f00 */
.L_x_140:
[----:B-1----:R1:W3:Y:S02]  /*90c0*/  SYNCS.PHASECHK.TRANS64.TRYWAIT P0, [R0+URZ+0x130], R3 ;  /* 0x00013003000075a7 */ /* 0x0022e400080011ff */
[----:B---3--:R-:W-:Y:S05]  /*90d0*/  @!P0 NANOSLEEP.SYNCS 0x989680 ;  /* 0x009896800000895d */ /* 0x008fea0003900000 */
[----:B------:R-:W3:Y:S02]  /*90e0*/  @!P0 SYNCS.PHASECHK.TRANS64 P0, [R0+URZ+0x130], R3 ;  /* 0x00013003000085a7 */ /* 0x000ee400080010ff */
[----:B---3--:R-:W-:Y:S05]  /*90f0*/  @!P0 BRA `(.L_x_140) ;  /* 0xfffffffc00f08947 */ /* 0x008fea000383ffff */
[----:B------:R-:W-:Y:S05]  /*9100*/  BRA `(.L_x_34) ;  /* 0xffffff9000107947 */ /* 0x000fea000383ffff */
.L_x_40:
[----:B-1----:R1:W3:Y:S02]  /*9110*/  SYNCS.PHASECHK.TRANS64.TRYWAIT P0, [R3+URZ+0x280], R0 ;  /* 0x00028000030075a7 */ /* 0x0022e400080011ff */
[----:B---3--:R-:W-:Y:S05]  /*9120*/  @!P0 NANOSLEEP.SYNCS 0x989680 ;  /* 0x009896800000895d */ /* 0x008fea0003900000 */
[----:B------:R-:W3:Y:S02]  /*9130*/  @!P0 SYNCS.PHASECHK.TRANS64 P0, [R3+URZ+0x280], R0 ;  /* 0x00028000030085a7 */ /* 0x000ee400080010ff */
[----:B---3--:R-:W-:Y:S05]  /*9140*/  @!P0 BRA `(.L_x_40) ;  /* 0xfffffffc00f08947 */ /* 0x008fea000383ffff */
[----:B------:R-:W-:Y:S05]  /*9150*/  BRA `(.L_x_141) ;  /* 0xffffff9000b07947 */ /* 0x000fea000383ffff */
.L_x_44:
[----:B-1----:R-:W-:-:S07]  /*9160*/  MOV R0, UR4 ;  /* 0x0000000400007c02 */ /* 0x002fce0008000f00 */
.L_x_142:
[----:B-1----:R1:W3:Y:S02]  /*9170*/  SYNCS.PHASECHK.TRANS64.TRYWAIT P0, [R0+URZ], R3 ;  /* 0x00000003000075a7 */ /* 0x0022e400080011ff */
[----:B---3--:R-:W-:Y:S05]  /*9180*/  @!P0 NANOSLEEP.SYNCS 0x989680 ;  /* 0x009896800000895d */ /* 0x008fea0003900000 */
[----:B------:R-:W3:Y:S02]  /*9190*/  @!P0 SYNCS.PHASECHK.TRANS64 P0, [R0+URZ], R3 ;  /* 0x00000003000085a7 */ /* 0x000ee400080010ff */
[----:B---3--:R-:W-:Y:S05]  /*91a0*/  @!P0 BRA `(.L_x_142) ;  /* 0xfffffffc00f08947 */ /* 0x008fea000383ffff */
[----:B------:R-:W-:Y:S05]  /*91b0*/  BRA `(.L_x_143) ;  /* 0xffffff9800587947 */ /* 0x000fea000383ffff */
.L_x_45:
[----:B------:R-:W-:-:S07]  /*91c0*/  MOV R0, UR5 ;  /* 0x0000000500007c02 */ /* 0x000fce0008000f00 */
.L_x_144:
[----:B-1----:R1:W3:Y:S02]  /*91d0*/  SYNCS.PHASECHK.TRANS64.TRYWAIT P0, [R0+URZ], R3 ;  /* 0x00000003000075a7 */ /* 0x0022e400080011ff */
[----:B---3--:R-:W-:Y:S05]  /*91e0*/  @!P0 NANOSLEEP.SYNCS 0x989680 ;  /* 0x009896800000895d */ /* 0x008fea0003900000 */
[----:B------:R-:W3:Y:S02]  /*91f0*/  @!P0 SYNCS.PHASECHK.TRANS64 P0, [R0+URZ], R3 ;  /* 0x00000003000085a7 */ /* 0x000ee400080010ff */
[----:B---3--:R-:W-:Y:S05]  /*9200*/  @!P0 BRA `(.L_x_144) ;  /* 0xfffffffc00f08947 */ /* 0x008fea000383ffff */
[----:B------:R-:W-:Y:S05]  /*9210*/  BRA `(.L_x_145) ;  /* 0xffffff9800647947 */ /* 0x000fea000383ffff */
.L_x_46:
[----:B------:R-:W-:-:S07]  /*9220*/  MOV R0, UR5 ;  /* 0x0000000500007c02 */ /* 0x000fce0008000f00 */
.L_x_146:
[----:B-1----:R1:W3:Y:S02]  /*9230*/  SYNCS.PHASECHK.TRANS64.TRYWAIT P0, [R0+URZ], R3 ;  /* 0x00000003000075a7 */ /* 0x0022e400080011ff */
[----:B---3--:R-:W-:Y:S05]  /*9240*/  @!P0 NANOSLEEP.SYNCS 0x989680 ;  /* 0x009896800000895d */ /* 0x008fea0003900000 */
[----:B------:R-:W3:Y:S02]  /*9250*/  @!P0 SYNCS.PHASECHK.TRANS64 P0, [R0+URZ], R3 ;  /* 0x00000003000085a7 */ /* 0x000ee400080010ff */
[----:B---3--:R-:W-:Y:S05]  /*9260*/  @!P0 BRA `(.L_x_146) ;  /* 0xfffffffc00f08947 */ /* 0x008fea000383ffff */
[----:B------:R-:W-:Y:S05]  /*9270*/  BRA `(.L_x_147) ;  /* 0xffffff9800707947 */ /* 0x000fea000383ffff */
.L_x_47:
[----:B------:R-:W-:-:S07]  /*9280*/  MOV R0, UR5 ;  /* 0x0000000500007c02 */ /* 0x000fce0008000f00 */
.L_x_148:
[----:B-1----:R1:W3:Y:S02]  /*9290*/  SYNCS.PHASECHK.TRANS64.TRYWAIT P0, [R0+URZ], R3 ;  /* 0x00000003000075a7 */ /* 0x0022e400080011ff */
[----:B---3--:R-:W-:Y:S05]  /*92a0*/  @!P0 NANOSLEEP.SYNCS 0x989680 ;  /* 0x009896800000895d */ /* 0x008fea0003900000 */
[----:B------:R-:W3:Y:S02]  /*92b0*/  @!P0 SYNCS.PHASECHK.TRANS64 P0, [R0+URZ], R3 ;  /* 0x00000003000085a7 */ /* 0x000ee400080010ff */
[----:B---3--:R-:W-:Y:S05]  /*92c0*/  @!P0 BRA `(.L_x_148) ;  /* 0xfffffffc00f08947 */ /* 0x008fea000383ffff */
[----:B------:R-:W-:Y:S05]  /*92d0*/  BRA `(.L_x_149) ;  /* 0xffffff98007c7947 */ /* 0x000fea000383ffff */
.L_x_48:
[----:B------:R-:W-:-:S07]  /*92e0*/  MOV R0, UR5 ;  /* 0x0000000500007c02 */ /* 0x000fce0008000f00 */
.L_x_150:
[----:B-1----:R1:W3:Y:S02]  /*92f0*/  SYNCS.PHASECHK.TRANS64.TRYWAIT P0, [R0+URZ], R3 ;  /* 0x00000003000075a7 */ /* 0x0022e400080011ff */
[----:B---3--:R-:W-:Y:S05]  /*9300*/  @!P0 NANOSLEEP.SYNCS 0x989680 ;  /* 0x009896800000895d */ /* 0x008fea0003900000 */
[----:B------:R-:W3:Y:S02]  /*9310*/  @!P0 SYNCS.PHASECHK.TRANS64 P0, [R0+URZ], R3 ;  /* 0x00000003000085a7 */ /* 0x000ee400080010ff */
[----:B---3--:R-:W-:Y:S05]  /*9320*/  @!P0 BRA `(.L_x_150) ;  /* 0xfffffffc00f08947 */ /* 0x008fea000383ffff */
[----:B------:R-:W-:Y:S05]  /*9330*/  BRA `(.L_x_151) ;  /* 0xffffff9800887947 */ /* 0x000fea000383ffff */
.L_x_49:
[----:B------:R-:W-:-:S07]  /*9340*/  MOV R0, UR5 ;  /* 0x0000000500007c02 */ /* 0x000fce0008000f00 */
.L_x_152:
[----:B-1----:R1:W3:Y:S02]  /*9350*/  SYNCS.PHASECHK.TRANS64.TRYWAIT P0, [R0+URZ], R3 ;  /* 0x00000003000075a7 */ /* 0x0022e400080011ff */
[----:B---3--:R-:W-:Y:S05]  /*9360*/  @!P0 NANOSLEEP.SYNCS 0x989680 ;  /* 0x009896800000895d */ /* 0x008fea0003900000 */
[----:B------:R-:W3:Y:S02]  /*9370*/  @!P0 SYNCS.PHASECHK.TRANS64 P0, [R0+URZ], R3 ;  /* 0x00000003000085a7 */ /* 0x000ee400080010ff */
[----:B---3--:R-:W-:Y:S05]  /*9380*/  @!P0 BRA `(.L_x_152) ;  /* 0xfffffffc00f08947 */ /* 0x008fea000383ffff */
[----:B------:R-:W-:Y:S05]  /*9390*/  BRA `(.L_x_153) ;  /* 0xffffff9800947947 */ /* 0x000fea000383ffff */
.L_x_50:
[----:B------:R-:W-:-:S07]  /*93a0*/  MOV R0, UR5 ;  /* 0x0000000500007c02 */ /* 0x000fce0008000f00 */
.L_x_154:
[----:B-1----:R1:W3:Y:S02]  /*93b0*/  SYNCS.PHASECHK.TRANS64.TRYWAIT P0, [R0+URZ], R3 ;  /* 0x00000003000075a7 */ /* 0x0022e400080011ff */
[----:B---3--:R-:W-:Y:S05]  /*93c0*/  @!P0 NANOSLEEP.SYNCS 0x989680 ;  /* 0x009896800000895d */ /* 0x008fea0003900000 */
[----:B------:R-:W3:Y:S02]  /*93d0*/  @!P0 SYNCS.PHASECHK.TRANS64 P0, [R0+URZ], R3 ;  /* 0x00000003000085a7 */ /* 0x000ee400080010ff */
[----:B---3--:R-:W-:Y:S05]  /*93e0*/  @!P0 BRA `(.L_x_154) ;  /* 0xfffffffc00f08947 */ /* 0x008fea000383ffff */
[----:B------:R-:W-:Y:S05]  /*93f0*/  BRA `(.L_x_155) ;  /* 0xffffff9800a07947 */ /* 0x000fea000383ffff */
.L_x_51:
[----:B------:R-:W-:-:S07]  /*9400*/  MOV R0, UR5 ;  /* 0x0000000500007c02 */ /* 0x000fce0008000f00 */
.L_x_156:
[----:B-1----:R1:W3:Y:S02]  /*9410*/  SYNCS.PHASECHK.TRANS64.TRYWAIT P0, [R0+URZ], R3 ;  /* 0x00000003000075a7 */ /* 0x0022e400080011ff */
[----:B---3--:R-:W-:Y:S05]  /*9420*/  @!P0 NANOSLEEP.SYNCS 0x989680 ;  /* 0x009896800000895d */ /* 0x008fea0003900000 */
[----:B------:R-:W3:Y:S02]  /*9430*/  @!P0 SYNCS.PHASECHK.TRANS64 P0, [R0+URZ], R3 ;  /* 0x00000003000085a7 */ /* 0x000ee400080010ff */
[----:B---3--:R-:W-:Y:S05]  /*9440*/  @!P0 BRA `(.L_x_156) ;  /* 0xfffffffc00f08947 */ /* 0x008fea000383ffff */
[----:B------:R-:W-:Y:S05]  /*9450*/  BRA `(.L_x_157) ;  /* 0xffffff9800ac7947 */ /* 0x000fea000383ffff */
.L_x_52:
[----:B------:R-:W-:-:S07]  /*9460*/  MOV R0, UR5 ;  /* 0x0000000500007c02 */ /* 0x000fce0008000f00 */
.L_x_158:
[----:B-1----:R1:W3:Y:S02]  /*9470*/  SYNCS.PHASECHK.TRANS64.TRYWAIT P0, [R0+URZ], R3 ;  /* 0x00000003000075a7 */ /* 0x0022e400080011ff */
[----:B---3--:R-:W-:Y:S05]  /*9480*/  @!P0 NANOSLEEP.SYNCS 0x989680 ;  /* 0x009896800000895d */ /* 0x008fea0003900000 */
[----:B------:R-:W3:Y:S02]  /*9490*/  @!P0 SYNCS.PHASECHK.TRANS64 P0, [R0+URZ], R3 ;  /* 0x00000003000085a7 */ /* 0x000ee400080010ff */
[----:B---3--:R-:W-:Y:S05]  /*94a0*/  @!P0 BRA `(.L_x_158) ;  /* 0xfffffffc00f08947 */ /* 0x008fea000383ffff */
[----:B------:R-:W-:Y:S05]  /*94b0*/  BRA `(.L_x_159) ;  /* 0xffffff9800b87947 */ /* 0x000fea000383ffff */
.L_x_53:
[----:B------:R-:W-:-:S07]  /*94c0*/  MOV R0, UR5 ;  /* 0x0000000500007c02 */ /* 0x000fce0008000f00 */
.L_x_160:
[----:B-1----:R1:W3:Y:S02]  /*94d0*/  SYNCS.PHASECHK.TRANS64.TRYWAIT P0, [R0+URZ], R3 ;  /* 0x00000003000075a7 */ /* 0x0022e400080011ff */
[----:B---3--:R-:W-:Y:S05]  /*94e0*/  @!P0 NANOSLEEP.SYNCS 0x989680 ;  /* 0x009896800000895d */ /* 0x008fea0003900000 */
[----:B------:R-:W3:Y:S02]  /*94f0*/  @!P0 SYNCS.PHASECHK.TRANS64 P0, [R0+URZ], R3 ;  /* 0x00000003000085a7 */ /* 0x000ee400080010ff */
[----:B---3--:R-:W-:Y:S05]  /*9500*/  @!P0 BRA `(.L_x_160) ;  /* 0xfffffffc00f08947 */ /* 0x008fea000383ffff */
[----:B------:R-:W-:Y:S05]  /*9510*/  BRA `(.L_x_161) ;  /* 0xffffff9800c47947 */ /* 0x000fea000383ffff */
.L_x_54:
[----:B------:R-:W-:-:S07]  /*9520*/  MOV R0, UR5 ;  /* 0x0000000500007c02 */ /* 0x000fce0008000f00 */
.L_x_162:
[----:B-1----:R1:W3:Y:S02]  /*9530*/  SYNCS.PHASECHK.TRANS64.TRYWAIT P0, [R0+URZ], R3 ;  /* 0x00000003000075a7 */ /* 0x0022e400080011ff */
[----:B---3--:R-:W-:Y:S05]  /*9540*/  @!P0 NANOSLEEP.SYNCS 0x989680 ;  /* 0x009896800000895d */ /* 0x008fea0003900000 */
[----:B------:R-:W3:Y:S02]  /*9550*/  @!P0 SYNCS.PHASECHK.TRANS64 P0, [R0+URZ], R3 ;  /* 0x00000003000085a7 */ /* 0x000ee400080010ff */
[----:B---3--:R-:W-:Y:S05]  /*9560*/  @!P0 BRA `(.L_x_162) ;  /* 0xfffffffc00f08947 */ /* 0x008fea000383ffff */
[----:B------:R-:W-:Y:S05]  /*9570*/  BRA `(.L_x_163) ;  /* 0xffffff9800d07947 */ /* 0x000fea000383ffff */
.L_x_55:
[----:B------:R-:W-:-:S07]  /*9580*/  MOV R0, UR5 ;  /* 0x0000000500007c02 */ /* 0x000fce0008000f00 */
.L_x_164:
[----:B-1----:R1:W3:Y:S02]  /*9590*/  SYNCS.PHASECHK.TRANS64.TRYWAIT P0, [R0+URZ], R3 ;  /* 0x00000003000075a7 */ /* 0x0022e400080011ff */
[----:B---3--:R-:W-:Y:S05]  /*95a0*/  @!P0 NANOSLEEP.SYNCS 0x989680 ;  /* 0x009896800000895d */ /* 0x008fea0003900000 */
[----:B------:R-:W3:Y:S02]  /*95b0*/  @!P0 SYNCS.PHASECHK.TRANS64 P0, [R0+URZ], R3 ;  /* 0x00000003000085a7 */ /* 0x000ee400080010ff */
[----:B---3--:R-:W-:Y:S05]  /*95c0*/  @!P0 BRA `(.L_x_164) ;  /* 0xfffffffc00f08947 */ /* 0x008fea000383ffff */
[----:B------:R-:W-:Y:S05]  /*95d0*/  BRA `(.L_x_165) ;  /* 0xffffff9800dc7947 */ /* 0x000fea000383ffff */
.L_x_56:
[----:B------:R-:W-:-:S07]  /*95e0*/  MOV R0, UR5 ;  /* 0x0000000500007c02 */ /* 0x000fce0008000f00 */
.L_x_166:
[----:B-1----:R1:W3:Y:S02]  /*95f0*/  SYNCS.PHASECHK.TRANS64.TRYWAIT P0, [R0+URZ], R3 ;  /* 0x00000003000075a7 */ /* 0x0022e400080011ff */
[----:B---3--:R-:W-:Y:S05]  /*9600*/  @!P0 NANOSLEEP.SYNCS 0x989680 ;  /* 0x009896800000895d */ /* 0x008fea0003900000 */
[----:B------:R-:W3:Y:S02]  /*9610*/  @!P0 SYNCS.PHASECHK.TRANS64 P0, [R0+URZ], R3 ;  /* 0x00000003000085a7 */ /* 0x000ee400080010ff */
[----:B---3--:R-:W-:Y:S05]  /*9620*/  @!P0 BRA `(.L_x_166) ;  /* 0xfffffffc00f08947 */ /* 0x008fea000383ffff */
[----:B------:R-:W-:Y:S05]  /*9630*/  BRA `(.L_x_167) ;  /* 0xffffff9800e87947 */ /* 0x000fea000383ffff */
.L_x_57:
[----:B------:R-:W-:-:S07]  /*9640*/  MOV R0, UR5 ;  /* 0x0000000500007c02 */ /* 0x000fce0008000f00 */
.L_x_168:
[----:B-1----:R1:W3:Y:S02]  /*9650*/  SYNCS.PHASECHK.TRANS64.TRYWAIT P0, [R0+URZ], R3 ;  /* 0x00000003000075a7 */ /* 0x0022e400080011ff */
[----:B---3--:R-:W-:Y:S05]  /*9660*/  @!P0 NANOSLEEP.SYNCS 0x989680 ;  /* 0x009896800000895d */ /* 0x008fea0003900000 */
[----:B------:R-:W3:Y:S02]  /*9670*/  @!P0 SYNCS.PHASECHK.TRANS64 P0, [R0+URZ], R3 ;  /* 0x00000003000085a7 */ /* 0x000ee400080010ff */
[----:B---3--:R-:W-:Y:S05]  /*9680*/  @!P0 BRA `(.L_x_168) ;  /* 0xfffffffc00f08947 */ /* 0x008fea000383ffff */
[----:B------:R-:W-:Y:S05]  /*9690*/  BRA `(.L_x_169) ;  /* 0xffffff9800f47947 */ /* 0x000fea000383ffff */
.L_x_58:
[----:B------:R-:W-:-:S07]  /*96a0*/  MOV R0, UR5 ;  /* 0x0000000500007c02 */ /* 0x000fce0008000f00 */
.L_x_170:
[----:B-1----:R1:W3:Y:S02]  /*96b0*/  SYNCS.PHASECHK.TRANS64.TRYWAIT P0, [R0+URZ], R3 ;  /* 0x00000003000075a7 */ /* 0x0022e400080011ff */
[----:B---3--:R-:W-:Y:S05]  /*96c0*/  @!P0 NANOSLEEP.SYNCS 0x989680 ;  /* 0x009896800000895d */ /* 0x008fea0003900000 */
[----:B------:R-:W3:Y:S02]  /*96d0*/  @!P0 SYNCS.PHASECHK.TRANS64 P0, [R0+URZ], R3 ;  /* 0x00000003000085a7 */ /* 0x000ee400080010ff */
[----:B---3--:R-:W-:Y:S05]  /*96e0*/  @!P0 BRA `(.L_x_170) ;  /* 0xfffffffc00f08947 */ /* 0x008fea000383ffff */
[----:B------:R-:W-:Y:S05]  /*96f0*/  BRA `(.L_x_171) ;  /* 0xffffff9c00007947 */ /* 0x000fea000383ffff */
.L_x_59:
[----:B------:R-:W-:-:S07]  /*9700*/  MOV R0, UR5 ;  /* 0x0000000500007c02 */ /* 0x000fce0008000f00 */
.L_x_172:
[----:B-1----:R1:W3:Y:S02]  /*9710*/  SYNCS.PHASECHK.TRANS64.TRYWAIT P0, [R0+URZ], R3 ;  /* 0x00000003000075a7 */ /* 0x0022e400080011ff */
[----:B---3--:R-:W-:Y:S05]  /*9720*/  @!P0 NANOSLEEP.SYNCS 0x989680 ;  /* 0x009896800000895d */ /* 0x008fea0003900000 */
[----:B------:R-:W3:Y:S02]  /*9730*/  @!P0 SYNCS.PHASECHK.TRANS64 P0, [R0+URZ], R3 ;  /* 0x00000003000085a7 */ /* 0x000ee400080010ff */
[----:B---3--:R-:W-:Y:S05]  /*9740*/  @!P0 BRA `(.L_x_172) ;  /* 0xfffffffc00f08947 */ /* 0x008fea000383ffff */
[----:B------:R-:W-:Y:S05]  /*9750*/  BRA `(.L_x_173) ;  /* 0xffffff9c000c7947 */ /* 0x000fea000383ffff */
.L_x_60:
[----:B------:R-:W-:-:S07]  /*9760*/  MOV R0, UR5 ;  /* 0x0000000500007c02 */ /* 0x000fce0008000f00 */
.L_x_174:
[----:B-1----:R1:W3:Y:S02]  /*9770*/  SYNCS.PHASECHK.TRANS64.TRYWAIT P0, [R0+URZ], R3 ;  /* 0x00000003000075a7 */ /* 0x0022e400080011ff */
[----:B---3--:R-:W-:Y:S05]  /*9780*/  @!P0 NANOSLEEP.SYNCS 0x989680 ;  /* 0x009896800000895d */ /* 0x008fea0003900000 */
[----:B------:R-:W3:Y:S02]  /*9790*/  @!P0 SYNCS.PHASECHK.TRANS64 P0, [R0+URZ], R3 ;  /* 0x00000003000085a7 */ /* 0x000ee400080010ff */
[----:B---3--:R-:W-:Y:S05]  /*97a0*/  @!P0 BRA `(.L_x_174) ;  /* 0xfffffffc00f08947 */ /* 0x008fea000383ffff */
[----:B------:R-:W-:Y:S05]  /*97b0*/  BRA `(.L_x_175) ;  /* 0xffffff9c00187947 */ /* 0x000fea000383ffff */
.L_x_61:
[----:B------:R-:W-:-:S07]  /*97c0*/  MOV R0, UR5 ;  /* 0x0000000500007c02 */ /* 0x000fce0008000f00 */
.L_x_176:
[----:B-1----:R1:W3:Y:S02]  /*97d0*/  SYNCS.PHASECHK.TRANS64.TRYWAIT P0, [R0+URZ], R3 ;  /* 0x00000003000075a7 */ /* 0x0022e400080011ff */
[----:B---3--:R-:W-:Y:S05]  /*97e0*/  @!P0 NANOSLEEP.SYNCS 0x989680 ;  /* 0x009896800000895d */ /* 0x008fea0003900000 */
[----:B------:R-:W3:Y:S02]  /*97f0*/  @!P0 SYNCS.PHASECHK.TRANS64 P0, [R0+URZ], R3 ;  /* 0x00000003000085a7 */ /* 0x000ee400080010ff */
[----:B---3--:R-:W-:Y:S05]  /*9800*/  @!P0 BRA `(.L_x_176) ;  /* 0xfffffffc00f08947 */ /* 0x008fea000383ffff */
[----:B------:R-:W-:Y:S05]  /*9810*/  BRA `(.L_x_177) ;  /* 0xffffff9c00247947 */ /* 0x000fea000383ffff */
.L_x_62:
[----:B------:R-:W-:-:S07]  /*9820*/  MOV R0, UR5 ;  /* 0x0000000500007c02 */ /* 0x000fce0008000f00 */
.L_x_178:
[----:B-1----:R1:W3:Y:S02]  /*9830*/  SYNCS.PHASECHK.TRANS64.TRYWAIT P0, [R0+URZ], R3 ;  /* 0x00000003000075a7 */ /* 0x0022e400080011ff */
[----:B---3--:R-:W-:Y:S05]  /*9840*/  @!P0 NANOSLEEP.SYNCS 0x989680 ;  /* 0x009896800000895d */ /* 0x008fea0003900000 */
[----:B------:R-:W3:Y:S02]  /*9850*/  @!P0 SYNCS.PHASECHK.TRANS64 P0, [R0+URZ], R3 ;  /* 0x00000003000085a7 */ /* 0x000ee400080010ff */
[----:B---3--:R-:W-:Y:S05]  /*9860*/  @!P0 BRA `(.L_x_178) ;  /* 0xfffffffc00f08947 */ /* 0x008fea000383ffff */
[----:B------:R-:W-:Y:S05]  /*9870*/  BRA `(.L_x_179) ;  /* 0xffffff9c00307947 */ /* 0x000fea000383ffff */
.L_x_63:
[----:B------:R-:W-:-:S07]  /*9880*/  MOV R0, UR5 ;  /* 0x0000000500007c02 */ /* 0x000fce0008000f00 */
.L_x_180:
[----:B-1----:R1:W3:Y:S02]  /*9890*/  SYNCS.PHASECHK.TRANS64.TRYWAIT P0, [R0+URZ], R3 ;  /* 0x00000003000075a7 */ /* 0x0022e400080011ff */
[----:B---3--:R-:W-:Y:S05]  /*98a0*/  @!P0 NANOSLEEP.SYNCS 0x989680 ;  /* 0x009896800000895d */ /* 0x008fea0003900000 */
[----:B------:R-:W3:Y:S02]  /*98b0*/  @!P0 SYNCS.PHASECHK.TRANS64 P0, [R0+URZ], R3 ;  /* 0x00000003000085a7 */ /* 0x000ee400080010ff */
[----:B---3--:R-:W-:Y:S05]  /*98c0*/  @!P0 BRA `(.L_x_180) ;  /* 0xfffffffc00f08947 */ /* 0x008fea000383ffff */
[----:B------:R-:W-:Y:S05]  /*98d0*/  BRA `(.L_x_181) ;  /* 0xffffff9c003c7947 */ /* 0x000fea000383ffff */
.L_x_64:
[----:B------:R-:W-:-:S07]  /*98e0*/  MOV R0, UR5 ;  /* 0x0000000500007c02 */ /* 0x000fce0008000f00 */
.L_x_182:
[----:B-1----:R1:W3:Y:S02]  /*98f0*/  SYNCS.PHASECHK.TRANS64.TRYWAIT P0, [R0+URZ], R3 ;  /* 0x00000003000075a7 */ /* 0x0022e400080011ff */
[----:B---3--:R-:W-:Y:S05]  /*9900*/  @!P0 NANOSLEEP.SYNCS 0x989680 ;  /* 0x009896800000895d */ /* 0x008fea0003900000 */
[----:B------:R-:W3:Y:S02]  /*9910*/  @!P0 SYNCS.PHASECHK.TRANS64 P0, [R0+URZ], R3 ;  /* 0x00000003000085a7 */ /* 0x000ee400080010ff */
[----:B---3--:R-:W-:Y:S05]  /*9920*/  @!P0 BRA `(.L_x_182) ;  /* 0xfffffffc00f08947 */ /* 0x008fea000383ffff */
[----:B------:R-:W-:Y:S05]  /*9930*/  BRA `(.L_x_183) ;  /* 0xffffff9c00487947 */ /* 0x000fea000383ffff */
.L_x_65:
[----:B------:R-:W-:-:S07]  /*9940*/  MOV R0, UR5 ;  /* 0x0000000500007c02 */ /* 0x000fce0008000f00 */
.L_x_184:
[----:B-1----:R1:W3:Y:S02]  /*9950*/  SYNCS.PHASECHK.TRANS64.TRYWAIT P0, [R0+URZ], R3 ;  /* 0x00000003000075a7 */ /* 0x0022e400080011ff */
[----:B---3--:R-:W-:Y:S05]  /*9960*/  @!P0 NANOSLEEP.SYNCS 0x989680 ;  /* 0x009896800000895d */ /* 0x008fea0003900000 */
[----:B------:R-:W3:Y:S02]  /*9970*/  @!P0 SYNCS.PHASECHK.TRANS64 P0, [R0+URZ], R3 ;  /* 0x00000003000085a7 */ /* 0x000ee400080010ff */
[----:B---3--:R-:W-:Y:S05]  /*9980*/  @!P0 BRA `(.L_x_184) ;  /* 0xfffffffc00f08947 */ /* 0x008fea000383ffff */
[----:B------:R-:W-:Y:S05]  /*9990*/  BRA `(.L_x_185) ;  /* 0xffffff9c00547947 */ /* 0x000fea000383ffff */
.L_x_66:
[----:B------:R-:W-:-:S07]  /*99a0*/  MOV R0, UR5 ;  /* 0x0000000500007c02 */ /* 0x000fce0008000f00 */
.L_x_186:
[----:B-1----:R1:W3:Y:S02]  /*99b0*/  SYNCS.PHASECHK.TRANS64.TRYWAIT P0, [R0+URZ], R3 ;  /* 0x00000003000075a7 */ /* 0x0022e400080011ff */
[----:B---3--:R-:W-:Y:S05]  /*99c0*/  @!P0 NANOSLEEP.SYNCS 0x989680 ;  /* 0x009896800000895d */ /* 0x008fea0003900000 */
[----:B------:R-:W3:Y:S02]  /*99d0*/  @!P0 SYNCS.PHASECHK.TRANS64 P0, [R0+URZ], R3 ;  /* 0x00000003000085a7 */ /* 0x000ee400080010ff */
[----:B---3--:R-:W-:Y:S05]  /*99e0*/  @!P0 BRA `(.L_x_186) ;  /* 0xfffffffc00f08947 */ /* 0x008fea000383ffff */
[----:B------:R-:W-:Y:S05]  /*99f0*/  BRA `(.L_x_187) ;  /* 0xffffff9c00607947 */ /* 0x000fea000383ffff */
.L_x_67:
[----:B------:R-:W-:-:S07]  /*9a00*/  MOV R0, UR5 ;  /* 0x0000000500007c02 */ /* 0x000fce0008000f00 */
.L_x_188:
[----:B-1----:R1:W3:Y:S02]  /*9a10*/  SYNCS.PHASECHK.TRANS64.TRYWAIT P0, [R0+URZ], R3 ;  /* 0x00000003000075a7 */ /* 0x0022e400080011ff */
[----:B---3--:R-:W-:Y:S05]  /*9a20*/  @!P0 NANOSLEEP.SYNCS 0x989680 ;  /* 0x009896800000895d */ /* 0x008fea0003900000 */
[----:B------:R-:W3:Y:S02]  /*9a30*/  @!P0 SYNCS.PHASECHK.TRANS64 P0, [R0+URZ], R3 ;  /* 0x00000003000085a7 */ /* 0x000ee400080010ff */
[----:B---3--:R-:W-:Y:S05]  /*9a40*/  @!P0 BRA `(.L_x_188) ;  /* 0xfffffffc00f08947 */ /* 0x008fea000383ffff */
[----:B------:R-:W-:Y:S05]  /*9a50*/  BRA `(.L_x_189) ;  /* 0xffffff9c006c7947 */ /* 0x000fea000383ffff */
.L_x_68:
[----:B------:R-:W-:-:S07]  /*9a60*/  MOV R0, UR5 ;  /* 0x0000000500007c02 */ /* 0x000fce0008000f00 */
.L_x_190:
[----:B-1----:R1:W3:Y:S02]  /*9a70*/  SYNCS.PHASECHK.TRANS64.TRYWAIT P0, [R0+URZ], R3 ;  /* 0x00000003000075a7 */ /* 0x0022e400080011ff */
[----:B---3--:R-:W-:Y:S05]  /*9a80*/  @!P0 NANOSLEEP.SYNCS 0x989680 ;  /* 0x009896800000895d */ /* 0x008fea0003900000 */
[----:B------:R-:W3:Y:S02]  /*9a90*/  @!P0 SYNCS.PHASECHK.TRANS64 P0, [R0+URZ], R3 ;  /* 0x00000003000085a7 */ /* 0x000ee400080010ff */
[----:B---3--:R-:W-:Y:S05]  /*9aa0*/  @!P0 BRA `(.L_x_190) ;  /* 0xfffffffc00f08947 */ /* 0x008fea000383ffff */
[----:B------:R-:W-:Y:S05]  /*9ab0*/  BRA `(.L_x_191) ;  /* 0xffffff9c00787947 */ /* 0x000fea000383ffff */
.L_x_69:
[----:B------:R-:W-:-:S07]  /*9ac0*/  MOV R0, UR5 ;  /* 0x0000000500007c02 */ /* 0x000fce0008000f00 */
.L_x_192:
[----:B-1----:R1:W3:Y:S02]  /*9ad0*/  SYNCS.PHASECHK.TRANS64.TRYWAIT P0, [R0+URZ], R3 ;  /* 0x00000003000075a7 */ /* 0x0022e400080011ff */
[----:B---3--:R-:W-:Y:S05]  /*9ae0*/  @!P0 NANOSLEEP.SYNCS 0x989680 ;  /* 0x009896800000895d */ /* 0x008fea0003900000 */
[----:B------:R-:W3:Y:S02]  /*9af0*/  @!P0 SYNCS.PHASECHK.TRANS64 P0, [R0+URZ], R3 ;  /* 0x00000003000085a7 */ /* 0x000ee400080010ff */
[----:B---3--:R-:W-:Y:S05]  /*9b00*/  @!P0 BRA `(.L_x_192) ;  /* 0xfffffffc00f08947 */ /* 0x008fea000383ffff */
[----:B------:R-:W-:Y:S05]  /*9b10*/  BRA `(.L_x_193) ;  /* 0xffffff9c00847947 */ /* 0x000fea000383ffff */
.L_x_70:
[----:B------:R-:W-:-:S07]  /*9b20*/  MOV R0, UR5 ;  /* 0x0000000500007c02 */ /* 0x000fce0008000f00 */
.L_x_194:
[----:B-1----:R1:W3:Y:S02]  /*9b30*/  SYNCS.PHASECHK.TRANS64.TRYWAIT P0, [R0+URZ], R3 ;  /* 0x00000003000075a7 */ /* 0x0022e400080011ff */
[----:B---3--:R-:W-:Y:S05]  /*9b40*/  @!P0 NANOSLEEP.SYNCS 0x989680 ;  /* 0x009896800000895d */ /* 0x008fea0003900000 */
[----:B------:R-:W3:Y:S02]  /*9b50*/  @!P0 SYNCS.PHASECHK.TRANS64 P0, [R0+URZ], R3 ;  /* 0x00000003000085a7 */ /* 0x000ee400080010ff */
[----:B---3--:R-:W-:Y:S05]  /*9b60*/  @!P0 BRA `(.L_x_194) ;  /* 0xfffffffc00f08947 */ /* 0x008fea000383ffff */
[----:B------:R-:W-:Y:S05]  /*9b70*/  BRA `(.L_x_195) ;  /* 0xffffff9c00907947 */ /* 0x000fea000383ffff */
.L_x_71:
[----:B------:R-:W-:-:S07]  /*9b80*/  MOV R0, UR5 ;  /* 0x0000000500007c02 */ /* 0x000fce0008000f00 */
.L_x_196:
[----:B-1----:R1:W3:Y:S02]  /*9b90*/  SYNCS.PHASECHK.TRANS64.TRYWAIT P0, [R0+URZ], R3 ;  /* 0x00000003000075a7 */ /* 0x0022e400080011ff */
[----:B---3--:R-:W-:Y:S05]  /*9ba0*/  @!P0 NANOSLEEP.SYNCS 0x989680 ;  /* 0x009896800000895d */ /* 0x008fea0003900000 */
[----:B------:R-:W3:Y:S02]  /*9bb0*/  @!P0 SYNCS.PHASECHK.TRANS64 P0, [R0+URZ], R3 ;  /* 0x00000003000085a7 */ /* 0x000ee400080010ff */
[----:B---3--:R-:W-:Y:S05]  /*9bc0*/  @!P0 BRA `(.L_x_196) ;  /* 0xfffffffc00f08947 */ /* 0x008fea000383ffff */
[----:B------:R-:W-:Y:S05]  /*9bd0*/  BRA `(.L_x_197) ;  /* 0xffffff9c009c7947 */ /* 0x000fea000383ffff */
.L_x_72:
[----:B------:R-:W-:-:S07]  /*9be0*/  MOV R0, UR5 ;  /* 0x0000000500007c02 */ /* 0x000fce0008000f00 */
.L_x_198:
[----:B-1----:R1:W3:Y:S02]  /*9bf0*/  SYNCS.PHASECHK.TRANS64.TRYWAIT P0, [R0+URZ], R3 ;  /* 0x00000003000075a7 */ /* 0x0022e400080011ff */
[----:B---3--:R-:W-:Y:S05]  /*9c00*/  @!P0 NANOSLEEP.SYNCS 0x989680 ;  /* 0x009896800000895d */ /* 0x008fea0003900000 */
[----:B------:R-:W3:Y:S02]  /*9c10*/  @!P0 SYNCS.PHASECHK.TRANS64 P0, [R0+URZ], R3 ;  /* 0x00000003000085a7 */ /* 0x000ee400080010ff */
[----:B---3--:R-:W-:Y:S05]  /*9c20*/  @!P0 BRA `(.L_x_198) ;  /* 0xfffffffc00f08947 */ /* 0x008fea000383ffff */
[----:B------:R-:W-:Y:S05]  /*9c30*/  BRA `(.L_x_199) ;  /* 0xffffff9c00a87947 */ /* 0x000fea000383ffff */
.L_x_73:
[----:B------:R-:W-:-:S07]  /*9c40*/  MOV R0, UR5 ;  /* 0x0000000500007c02 */ /* 0x000fce0008000f00 */
.L_x_200:
[----:B-1----:R1:W3:Y:S02]  /*9c50*/  SYNCS.PHASECHK.TRANS64.TRYWAIT P0, [R0+URZ], R3 ;  /* 0x00000003000075a7 */ /* 0x0022e400080011ff */
[----:B---3--:R-:W-:Y:S05]  /*9c60*/  @!P0 NANOSLEEP.SYNCS 0x989680 ;  /* 0x009896800000895d */ /* 0x008fea0003900000 */
[----:B------:R-:W3:Y:S02]  /*9c70*/  @!P0 SYNCS.PHASECHK.TRANS64 P0, [R0+URZ], R3 ;  /* 0x00000003000085a7 */ /* 0x000ee400080010ff */
[----:B---3--:R-:W-:Y:S05]  /*9c80*/  @!P0 BRA `(.L_x_200) ;  /* 0xfffffffc00f08947 */ /* 0x008fea000383ffff */
[----:B------:R-:W-:Y:S05]  /*9c90*/  BRA `(.L_x_201) ;  /* 0xffffff9c00b47947 */ /* 0x000fea000383ffff */
.L_x_74:
[----:B------:R-:W-:-:S07]  /*9ca0*/  MOV R0, UR5 ;  /* 0x0000000500007c02 */ /* 0x000fce0008000f00 */
.L_x_202:
[----:B-1----:R1:W3:Y:S02]  /*9cb0*/  SYNCS.PHASECHK.TRANS64.TRYWAIT P0, [R0+URZ], R3 ;  /* 0x00000003000075a7 */ /* 0x0022e400080011ff */
[----:B---3--:R-:W-:Y:S05]  /*9cc0*/  @!P0 NANOSLEEP.SYNCS 0x989680 ;  /* 0x009896800000895d */ /* 0x008fea0003900000 */
[----:B------:R-:W3:Y:S02]  /*9cd0*/  @!P0 SYNCS.PHASECHK.TRANS64 P0, [R0+URZ], R3 ;  /* 0x00000003000085a7 */ /* 0x000ee400080010ff */
[----:B---3--:R-:W-:Y:S05]  /*9ce0*/  @!P0 BRA `(.L_x_202) ;  /* 0xfffffffc00f08947 */ /* 0x008fea000383ffff */
[----:B------:R-:W-:Y:S05]  /*9cf0*/  BRA `(.L_x_203) ;  /* 0xffffff9c00c07947 */ /* 0x000fea000383ffff */
.L_x_75:
[----:B------:R-:W-:-:S07]  /*9d00*/  MOV R0, UR5 ;  /* 0x0000000500007c02 */ /* 0x000fce0008000f00 */
.L_x_204:
[----:B-1----:R1:W3:Y:S02]  /*9d10*/  SYNCS.PHASECHK.TRANS64.TRYWAIT P0, [R0+URZ], R3 ;  /* 0x00000003000075a7 */ /* 0x0022e400080011ff */
[----:B---3--:R-:W-:Y:S05]  /*9d20*/  @!P0 NANOSLEEP.SYNCS 0x989680 ;  /* 0x009896800000895d */ /* 0x008fea0003900000 */
[----:B------:R-:W3:Y:S02]  /*9d30*/  @!P0 SYNCS.PHASECHK.TRANS64 P0, [R0+URZ], R3 ;  /* 0x00000003000085a7 */ /* 0x000ee400080010ff */
[----:B---3--:R-:W-:Y:S05]  /*9d40*/  @!P0 BRA `(.L_x_204) ;  /* 0xfffffffc00f08947 */ /* 0x008fea000383ffff */
[----:B------:R-:W-:Y:S05]  /*9d50*/  BRA `(.L_x_205) ;  /* 0xffffff9c00cc7947 */ /* 0x000fea000383ffff */
.L_x_76:
[----:B------:R-:W-:-:S07]  /*9d60*/  MOV R0, UR5 ;  /* 0x0000000500007c02 */ /* 0x000fce0008000f00 */
.L_x_206:
[----:B-1----:R1:W3:Y:S02]  /*9d70*/  SYNCS.PHASECHK.TRANS64.TRYWAIT P0, [R0+URZ], R3 ;  /* 0x00000003000075a7 */ /* 0x0022e400080011ff */
[----:B---3--:R-:W-:Y:S05]  /*9d80*/  @!P0 NANOSLEEP.SYNCS 0x989680 ;  /* 0x009896800000895d */ /* 0x008fea0003900000 */
[----:B------:R-:W3:Y:S02]  /*9d90*/  @!P0 SYNCS.PHASECHK.TRANS64 P0, [R0+URZ], R3 ;  /* 0x00000003000085a7 */ /* 0x000ee400080010ff */
[----:B---3--:R-:W-:Y:S05]  /*9da0*/  @!P0 BRA `(.L_x_206) ;  /* 0xfffffffc00f08947 */ /* 0x008fea000383ffff */
[----:B------:R-:W-:Y:S05]  /*9db0*/  BRA `(.L_x_207) ;  /* 0xffffff9c00d87947 */ /* 0x000fea000383ffff */
.L_x_77:
[----:B------:R-:W-:-:S07]  /*9dc0*/  MOV R0, UR5 ;  /* 0x0000000500007c02 */ /* 0x000fce0008000f00 */
.L_x_208:
[----:B-1----:R1:W3:Y:S02]  /*9dd0*/  SYNCS.PHASECHK.TRANS64.TRYWAIT P0, [R0+URZ], R3 ;  /* 0x00000003000075a7 */ /* 0x0022e400080011ff */
[----:B---3--:R-:W-:Y:S05]  /*9de0*/  @!P0 NANOSLEEP.SYNCS 0x989680 ;  /* 0x009896800000895d */ /* 0x008fea0003900000 */
[----:B------:R-:W3:Y:S02]  /*9df0*/  @!P0 SYNCS.PHASECHK.TRANS64 P0, [R0+URZ], R3 ;  /* 0x00000003000085a7 */ /* 0x000ee400080010ff */
[----:B---3--:R-:W-:Y:S05]  /*9e00*/  @!P0 BRA `(.L_x_208) ;  /* 0xfffffffc00f08947 */ /* 0x008fea000383ffff */
[----:B------:R-:W-:Y:S05]  /*9e10*/  BRA `(.L_x_209) ;  /* 0xffffff9c00e47947 */ /* 0x000fea000383ffff */
.L_x_78:
[----:B------:R-:W-:-:S07]  /*9e20*/  MOV R0, UR5 ;  /* 0x0000000500007c02 */ /* 0x000fce0008000f00 */
.L_x_210:
[----:B-1----:R1:W3:Y:S02]  /*9e30*/  SYNCS.PHASECHK.TRANS64.TRYWAIT P0, [R0+URZ], R3 ;  /* 0x00000003000075a7 */ /* 0x0022e400080011ff */
[----:B---3--:R-:W-:Y:S05]  /*9e40*/  @!P0 NANOSLEEP.SYNCS 0x989680 ;  /* 0x009896800000895d */ /* 0x008fea0003900000 */
[----:B------:R-:W3:Y:S02]  /*9e50*/  @!P0 SYNCS.PHASECHK.TRANS64 P0, [R0+URZ], R3 ;  /* 0x00000003000085a7 */ /* 0x000ee400080010ff */
[----:B---3--:R-:W-:Y:S05]  /*9e60*/  @!P0 BRA `(.L_x_210) ;  /* 0xfffffffc00f08947 */ /* 0x008fea000383ffff */
[----:B------:R-:W-:Y:S05]  /*9e70*/  BRA `(.L_x_211) ;  /* 0xffffff9c00f07947 */ /* 0x000fea000383ffff */
.L_x_79:
[----:B------:R-:W-:-:S07]  /*9e80*/  MOV R0, UR5 ;  /* 0x0000000500007c02 */ /* 0x000fce0008000f00 */
.L_x_212:
[----:B-1----:R1:W3:Y:S02]  /*9e90*/  SYNCS.PHASECHK.TRANS64.TRYWAIT P0, [R0+URZ], R3 ;  /* 0x00000003000075a7 */ /* 0x0022e400080011ff */
[----:B---3--:R-:W-:Y:S05]  /*9ea0*/  @!P0 NANOSLEEP.SYNCS 0x989680 ;  /* 0x009896800000895d */ /* 0x008fea0003900000 */
[----:B------:R-:W3:Y:S02]  /*9eb0*/  @!P0 SYNCS.PHASECHK.TRANS64 P0, [R0+URZ], R3 ;  /* 0x00000003000085a7 */ /* 0x000ee400080010ff */
[----:B---3--:R-:W-:Y:S05]  /*9ec0*/  @!P0 BRA `(.L_x_212) ;  /* 0xfffffffc00f08947 */ /* 0x008fea000383ffff */
[----:B------:R-:W-:Y:S05]  /*9ed0*/  BRA `(.L_x_213) ;  /* 0xffffff9c00fc7947 */ /* 0x000fea000383ffff */
.L_x_80:
[----:B------:R-:W-:-:S07]  /*9ee0*/  MOV R0, UR5 ;  /* 0x0000000500007c02 */ /* 0x000fce0008000f00 */
.L_x_214:
[----:B-1----:R1:W3:Y:S02]  /*9ef0*/  SYNCS.PHASECHK.TRANS64.TRYWAIT P0, [R0+URZ], R3 ;  /* 0x00000003000075a7 */ /* 0x0022e400080011ff */
[----:B---3--:R-:W-:Y:S05]  /*9f00*/  @!P0 NANOSLEEP.SYNCS 0x989680 ;  /* 0x009896800000895d */ /* 0x008fea0003900000 */
[----:B------:R-:W3:Y:S02]  /*9f10*/  @!P0 SYNCS.PHASECHK.TRANS64 P0, [R0+URZ], R3 ;  /* 0x00000003000085a7 */ /* 0x000ee400080010ff */
[----:B---3--:R-:W-:Y:S05]  /*9f20*/  @!P0 BRA `(.L_x_214) ;  /* 0xfffffffc00f08947 */ /* 0x008fea000383ffff */
[----:B------:R-:W-:Y:S05]  /*9f30*/  BRA `(.L_x_215) ;  /* 0xffffffa000087947 */ /* 0x000fea000383ffff */
.L_x_83:
[----:B--2---:R2:W3:Y:S02]  /*9f40*/  SYNCS.PHASECHK.TRANS64.TRYWAIT P0, [R2+URZ+0x2e0], R5 ;  /* 0x0002e005020075a7 */ /* 0x0044e400080011ff */
[----:B---3--:R-:W-:Y:S05]  /*9f50*/  @!P0 NANOSLEEP.SYNCS 0x989680 ;  /* 0x009896800000895d */ /* 0x008fea0003900000 */
[----:B------:R-:W3:Y:S02]  /*9f60*/  @!P0 SYNCS.PHASECHK.TRANS64 P0, [R2+URZ+0x2e0], R5 ;  /* 0x0002e005020085a7 */ /* 0x000ee400080010ff */
[----:B---3--:R-:W-:Y:S05]  /*9f70*/  @!P0 BRA `(.L_x_83) ;  /* 0xfffffffc00f08947 */ /* 0x008fea000383ffff */
[----:B------:R-:W-:Y:S05]  /*9f80*/  BRA `(.L_x_216) ;  /* 0xffffffa0006c7947 */ /* 0x000fea000383ffff */
.L_x_84:
[----:B------:R-:W-:-:S07]  /*9f90*/  MOV R2, UR4 ;  /* 0x0000000400027c02 */ /* 0x000fce0008000f00 */
.L_x_217:
[----:B--2---:R2:W3:Y:S02]  /*9fa0*/  SYNCS.PHASECHK.TRANS64.TRYWAIT P0, [R2+URZ+0x290], R5 ;  /* 0x00029005020075a7 */ /* 0x0044e400080011ff */
[----:B---3--:R-:W-:Y:S05]  /*9fb0*/  @!P0 NANOSLEEP.SYNCS 0x989680 ;  /* 0x009896800000895d */ /* 0x008fea0003900000 */
[----:B------:R-:W3:Y:S02]  /*9fc0*/  @!P0 SYNCS.PHASECHK.TRANS64 P0, [R2+URZ+0x290], R5 ;  /* 0x00029005020085a7 */ /* 0x000ee400080010ff */
[----:B---3--:R-:W-:Y:S05]  /*9fd0*/  @!P0 BRA `(.L_x_217) ;  /* 0xfffffffc00f08947 */ /* 0x008fea000383ffff */
[----:B------:R-:W-:Y:S05]  /*9fe0*/  BRA `(.L_x_218) ;  /* 0xffffffa0007c7947 */ /* 0x000fea000383ffff */
.L_x_85:
[----:B--2---:R2:W3:Y:S02]  /*9ff0*/  SYNCS.PHASECHK.TRANS64.TRYWAIT P1, [R2+URZ+0x280], R5 ;  /* 0x00028005020075a7 */ /* 0x0044e400080211ff */
[----:B---3--:R-:W-:Y:S05]  /*a000*/  @!P1 NANOSLEEP.SYNCS 0x989680 ;  /* 0x009896800000995d */ /* 0x008fea0003900000 */
[----:B------:R-:W3:Y:S02]  /*a010*/  @!P1 SYNCS.PHASECHK.TRANS64 P1, [R2+URZ+0x280], R5 ;  /* 0x00028005020095a7 */ /* 0x000ee400080210ff */
[----:B---3--:R-:W-:Y:S05]  /*a020*/  @!P1 BRA `(.L_x_85) ;  /* 0xfffffffc00f09947 */ /* 0x008fea000383ffff */
[----:B------:R-:W-:Y:S05]  /*a030*/  BRA `(.L_x_219) ;  /* 0xffffffa000ac7947 */ /* 0x000fea000383ffff */
.L_x_88:
[----:B------:R-:W-:-:S07]  /*a040*/  MOV R0, UR4 ;  /* 0x0000000400007c02 */ /* 0x000fce0008000f00 */
.L_x_220:
[----:B--2---:R2:W3:Y:S02]  /*a050*/  SYNCS.PHASECHK.TRANS64.TRYWAIT P0, [R0+URZ+0x290], R3 ;  /* 0x00029003000075a7 */ /* 0x0044e400080011ff */
[----:B---3--:R-:W-:Y:S05]  /*a060*/  @!P0 NANOSLEEP.SYNCS 0x989680 ;  /* 0x009896800000895d */ /* 0x008fea0003900000 */
[----:B------:R-:W3:Y:S02]  /*a070*/  @!P0 SYNCS.PHASECHK.TRANS64 P0, [R0+URZ+0x290], R3 ;  /* 0x00029003000085a7 */ /* 0x000ee400080010ff */
[----:B---3--:R-:W-:Y:S05]  /*a080*/  @!P0 BRA `(.L_x_220) ;  /* 0xfffffffc00f08947 */ /* 0x008fea000383ffff */
[----:B------:R-:W-:Y:S05]  /*a090*/  BRA `(.L_x_87) ;  /* 0xffffffa400007947 */ /* 0x000fea000383ffff */
.L_x_95:
[----:B-1----:R1:W2:Y:S02]  /*a0a0*/  SYNCS.PHASECHK.TRANS64.TRYWAIT P1, [R0+URZ+0x280], R5 ;  /* 0x00028005000075a7 */ /* 0x0022a400080211ff */
[----:B--2---:R-:W-:Y:S05]  /*a0b0*/  @!P1 NANOSLEEP.SYNCS 0x989680 ;  /* 0x009896800000995d */ /* 0x004fea0003900000 */
[----:B------:R-:W2:Y:S02]  /*a0c0*/  @!P1 SYNCS.PHASECHK.TRANS64 P1, [R0+URZ+0x280], R5 ;  /* 0x00028005000095a7 */ /* 0x000ea400080210ff */
[----:B--2---:R-:W-:Y:S05]  /*a0d0*/  @!P1 BRA `(.L_x_95) ;  /* 0xfffffffc00f09947 */ /* 0x004fea000383ffff */
[----:B------:R-:W-:Y:S05]  /*a0e0*/  BRA `(.L_x_221) ;  /* 0xffffffa800607947 */ /* 0x000fea000383ffff */
.L_x_96:
[----:B------:R-:W-:-:S07]  /*a0f0*/  MOV R3, UR19 ;  /* 0x0000001300037c02 */ /* 0x000fce0008000f00 */
.L_x_222:
[----:B-1----:R1:W2:Y:S02]  /*a100*/  SYNCS.PHASECHK.TRANS64.TRYWAIT P0, [R3+URZ+0x2c0], R0 ;  /* 0x0002c000030075a7 */ /* 0x0022a400080011ff */
[----:B--2---:R-:W-:Y:S05]  /*a110*/  @!P0 NANOSLEEP.SYNCS 0x989680 ;  /* 0x009896800000895d */ /* 0x004fea0003900000 */
[----:B------:R-:W2:Y:S02]  /*a120*/  @!P0 SYNCS.PHASECHK.TRANS64 P0, [R3+URZ+0x2c0], R0 ;  /* 0x0002c000030085a7 */ /* 0x000ea400080010ff */
[----:B--2---:R-:W-:Y:S05]  /*a130*/  @!P0 BRA `(.L_x_222) ;  /* 0xfffffffc00f08947 */ /* 0x004fea000383ffff */
[----:B------:R-:W-:Y:S05]  /*a140*/  BRA `(.L_x_223) ;  /* 0xffffffa800947947 */ /* 0x000fea000383ffff */
.L_x_99:
[----:B------:R-:W-:Y:S07]  /*a150*/  MOV R0, UR7 ;  /* 0x0000000700007c02 */ /* 0x000fee0008000f00 */
.L_x_224:
[----:B-1----:R1:W2:Y:S02]  /*a160*/  SYNCS.PHASECHK.TRANS64.TRYWAIT P0, [R0+URZ], R3 ;  /* 0x00000003000075a7 */ /* 0x0022a400080011ff */
[----:B--2---:R-:W-:Y:S05]  /*a170*/  @!P0 NANOSLEEP.SYNCS 0x989680 ;  /* 0x009896800000895d */ /* 0x004fea0003900000 */
[----:B------:R-:W2:Y:S02]  /*a180*/  @!P0 SYNCS.PHASECHK.TRANS64 P0, [R0+URZ], R3 ;  /* 0x00000003000085a7 */ /* 0x000ea400080010ff */
[----:B--2---:R-:W-:Y:S05]  /*a190*/  @!P0 BRA `(.L_x_224) ;  /* 0xfffffffc00f08947 */ /* 0x004fea000383ffff */
[----:B------:R-:W-:Y:S05]  /*a1a0*/  BRA `(.L_x_98) ;  /* 0xffffffa800c87947 */ /* 0x000fea000383ffff */
.L_x_102:
[----:B------:R-:W-:-:S07]  /*a1b0*/  MOV R0, UR4 ;  /* 0x0000000400007c02 */ /* 0x000fce0008000f00 */
.L_x_225:
[----:B--2---:R2:W4:Y:S02]  /*a1c0*/  SYNCS.PHASECHK.TRANS64.TRYWAIT P0, [R0+URZ], R3 ;  /* 0x00000003000075a7 */ /* 0x00452400080011ff */
[----:B----4-:R-:W-:Y:S05]  /*a1d0*/  @!P0 NANOSLEEP.SYNCS 0x989680 ;  /* 0x009896800000895d */ /* 0x010fea0003900000 */
[----:B------:R-:W4:Y:S02]  /*a1e0*/  @!P0 SYNCS.PHASECHK.TRANS64 P0, [R0+URZ], R3 ;  /* 0x00000003000085a7 */ /* 0x000f2400080010ff */
[----:B----4-:R-:W-:Y:S05]  /*a1f0*/  @!P0 BRA `(.L_x_225) ;  /* 0xfffffffc00f08947 */ /* 0x010fea000383ffff */
[----:B------:R-:W-:Y:S05]  /*a200*/  BRA `(.L_x_226) ;  /* 0xffffffac00687947 */ /* 0x000fea000383ffff */
.L_x_103:
[----:B------:R-:W-:-:S07]  /*a210*/  MOV R0, UR5 ;  /* 0x0000000500007c02 */ /* 0x000fce0008000f00 */
.L_x_227:
[----:B-1----:R1:W2:Y:S02]  /*a220*/  SYNCS.PHASECHK.TRANS64.TRYWAIT P0, [R0+URZ], R3 ;  /* 0x00000003000075a7 */ /* 0x0022a400080011ff */
[----:B--2---:R-:W-:Y:S05]  /*a230*/  @!P0 NANOSLEEP.SYNCS 0x989680 ;  /* 0x009896800000895d */ /* 0x004fea0003900000 */
[----:B------:R-:W2:Y:S02]  /*a240*/  @!P0 SYNCS.PHASECHK.TRANS64 P0, [R0+URZ], R3 ;  /* 0x00000003000085a7 */ /* 0x000ea400080010ff */
[----:B--2---:R-:W-:Y:S05]  /*a250*/  @!P0 BRA `(.L_x_227) ;  /* 0xfffffffc00f08947 */ /* 0x004fea000383ffff */
[----:B------:R-:W-:Y:S05]  /*a260*/  BRA `(.L_x_228) ;  /* 0xffffffac00747947 */ /* 0x000fea000383ffff */
.L_x_104:
[----:B------:R-:W-:-:S07]  /*a270*/  MOV R0, UR5 ;  /* 0x0000000500007c02 */ /* 0x000fce0008000f00 */
.L_x_229:
[----:B-1----:R1:W2:Y:S02]  /*a280*/  SYNCS.PHASECHK.TRANS64.TRYWAIT P0, [R0+URZ], R3 ;  /* 0x00000003000075a7 */ /* 0x0022a400080011ff */
[----:B--2---:R-:W-:Y:S05]  /*a290*/  @!P0 NANOSLEEP.SYNCS 0x989680 ;  /* 0x009896800000895d */ /* 0x004fea0003900000 */
[----:B------:R-:W2:Y:S02]  /*a2a0*/  @!P0 SYNCS.PHASECHK.TRANS64 P0, [R0+URZ], R3 ;  /* 0x00000003000085a7 */ /* 0x000ea400080010ff */
[----:B--2---:R-:W-:Y:S05]  /*a2b0*/  @!P0 BRA `(.L_x_229) ;  /* 0xfffffffc00f08947 */ /* 0x004fea000383ffff */
[----:B------:R-:W-:Y:S05]  /*a2c0*/  BRA `(.L_x_230) ;  /* 0xffffffac00807947 */ /* 0x000fea000383ffff */
.L_x_105:
[----:B------:R-:W-:-:S07]  /*a2d0*/  MOV R0, UR4 ;  /* 0x0000000400007c02 */ /* 0x000fce0008000f00 */
.L_x_231:
[----:B-1----:R1:W2:Y:S02]  /*a2e0*/  SYNCS.PHASECHK.TRANS64.TRYWAIT P0, [R0+URZ], R3 ;  /* 0x00000003000075a7 */ /* 0x0022a400080011ff */
[----:B--2---:R-:W-:Y:S05]  /*a2f0*/  @!P0 NANOSLEEP.SYNCS 0x989680 ;  /* 0x009896800000895d */ /* 0x004fea0003900000 */
[----:B------:R-:W2:Y:S02]  /*a300*/  @!P0 SYNCS.PHASECHK.TRANS64 P0, [R0+URZ], R3 ;  /* 0x00000003000085a7 */ /* 0x000ea400080010ff */
[----:B--2---:R-:W-:Y:S05]  /*a310*/  @!P0 BRA `(.L_x_231) ;  /* 0xfffffffc00f08947 */ /* 0x004fea000383ffff */
[----:B------:R-:W-:Y:S05]  /*a320*/  BRA `(.L_x_232) ;  /* 0xffffffac008c7947 */ /* 0x000fea000383ffff */
.L_x_110:
[----:B-1----:R1:W3:Y:S02]  /*a330*/  SYNCS.PHASECHK.TRANS64.TRYWAIT P0, [R3+URZ+0x280], R0 ;  /* 0x00028000030075a7 */ /* 0x0022e400080011ff */
[----:B---3--:R-:W-:Y:S05]  /*a340*/  @!P0 NANOSLEEP.SYNCS 0x989680 ;  /* 0x009896800000895d */ /* 0x008fea0003900000 */
[----:B------:R-:W3:Y:S02]  /*a350*/  @!P0 SYNCS.PHASECHK.TRANS64 P0, [R3+URZ+0x280], R0 ;  /* 0x00028000030085a7 */ /* 0x000ee400080010ff */
[----:B---3--:R-:W-:Y:S05]  /*a360*/  @!P0 BRA `(.L_x_110) ;  /* 0xfffffffc00f08947 */ /* 0x008fea000383ffff */
[----:B------:R-:W-:Y:S05]  /*a370*/  BRA `(.L_x_233) ;  /* 0xffffffb000b87947 */ /* 0x000fea000383ffff */
.L_x_113:
[----:B------:R-:W-:Y:S07]  /*a380*/  MOV R0, UR21 ;  /* 0x0000001500007c02 */ /* 0x000fee0008000f00 */
.L_x_234:
[----:B-1----:R1:W3:Y:S02]  /*a390*/  SYNCS.PHASECHK.TRANS64.TRYWAIT P1, [R0+URZ+0x278], R3 ;  /* 0x00027803000075a7 */ /* 0x0022e400080211ff */
[----:B---3--:R-:W-:Y:S05]  /*a3a0*/  @!P1 NANOSLEEP.SYNCS 0x989680 ;  /* 0x009896800000995d */ /* 0x008fea0003900000 */
[----:B------:R-:W3:Y:S02]  /*a3b0*/  @!P1 SYNCS.PHASECHK.TRANS64 P1, [R0+URZ+0x278], R3 ;  /* 0x00027803000095a7 */ /* 0x000ee400080210ff */
[----:B---3--:R-:W-:Y:S05]  /*a3c0*/  @!P1 BRA `(.L_x_234) ;  /* 0xfffffffc00f09947 */ /* 0x008fea000383ffff */
[----:B------:R-:W-:Y:S05]  /*a3d0*/  BRA `(.L_x_112) ;  /* 0xffffffb8002c7947 */ /* 0x000fea000383ffff */
.L_x_116:
[----:B-1----:R-:W-:Y:S07]  /*a3e0*/  MOV R3, UR21 ;  /* 0x0000001500037c02 */ /* 0x002fee0008000f00 */
.L_x_235:
[----:B-1----:R1:W3:Y:S02]  /*a3f0*/  SYNCS.PHASECHK.TRANS64.TRYWAIT P0, [R3+URZ+0x268], R2 ;  /* 0x00026802030075a7 */ /* 0x0022e400080011ff */
[----:B---3--:R-:W-:Y:S05]  /*a400*/  @!P0 NANOSLEEP.SYNCS 0x989680 ;  /* 0x009896800000895d */ /* 0x008fea0003900000 */
[----:B------:R-:W3:Y:S02]  /*a410*/  @!P0 SYNCS.PHASECHK.TRANS64 P0, [R3+URZ+0x268], R2 ;  /* 0x00026802030085a7 */ /* 0x000ee400080010ff */
[----:B---3--:R-:W-:Y:S05]  /*a420*/  @!P0 BRA `(.L_x_235) ;  /* 0xfffffffc00f08947 */ /* 0x008fea000383ffff */
[----:B------:R-:W-:Y:S05]  /*a430*/  BRA `(.L_x_236) ;  /* 0xffffffb800807947 */ /* 0x000fea000383ffff */
.L_x_119:
[----:B-1----:R1:W2:Y:S02]  /*a440*/  SYNCS.PHASECHK.TRANS64.TRYWAIT P0, [R8+URZ+0x280], R3 ;  /* 0x00028003080075a7 */ /* 0x0022a400080011ff */
[----:B--2---:R-:W-:Y:S05]  /*a450*/  @!P0 NANOSLEEP.SYNCS 0x989680 ;  /* 0x009896800000895d */ /* 0x004fea0003900000 */
[----:B------:R-:W2:Y:S02]  /*a460*/  @!P0 SYNCS.PHASECHK.TRANS64 P0, [R8+URZ+0x280], R3 ;  /* 0x00028003080085a7 */ /* 0x000ea400080010ff */
[----:B--2---:R-:W-:Y:S05]  /*a470*/  @!P0 BRA `(.L_x_119) ;  /* 0xfffffffc00f08947 */ /* 0x004fea000383ffff */
[----:B------:R-:W-:Y:S05]  /*a480*/  BRA `(.L_x_237) ;  /* 0xffffffc000187947 */ /* 0x000fea000383ffff */
.L_x_125:
[----:B------:R-:W-:Y:S07]  /*a490*/  MOV R0, UR46 ;  /* 0x0000002e00007c02 */ /* 0x000fee0008000f00 */
.L_x_238:
[----:B-1----:R1:W2:Y:S02]  /*a4a0*/  SYNCS.PHASECHK.TRANS64.TRYWAIT P2, [R0+URZ+0x260], R5 ;  /* 0x00026005000075a7 */ /* 0x0022a400080411ff */
[----:B--2---:R-:W-:Y:S05]  /*a4b0*/  @!P2 NANOSLEEP.SYNCS 0x989680 ;  /* 0x009896800000a95d */ /* 0x004fea0003900000 */
[----:B------:R-:W2:Y:S02]  /*a4c0*/  @!P2 SYNCS.PHASECHK.TRANS64 P2, [R0+URZ+0x260], R5 ;  /* 0x000260050000a5a7 */ /* 0x000ea400080410ff */
[----:B--2---:R-:W-:Y:S05]  /*a4d0*/  @!P2 BRA `(.L_x_238) ;  /* 0xfffffffc00f0a947 */ /* 0x004fea000383ffff */
[----:B------:R-:W-:Y:S05]  /*a4e0*/  BRA `(.L_x_124) ;  /* 0xffffffc800a87947 */ /* 0x000fea000383ffff */
.L_x_127:
[----:B-1----:R-:W-:Y:S07]  /*a4f0*/  MOV R0, UR47 ;  /* 0x0000002f00007c02 */ /* 0x002fee0008000f00 */
.L_x_239:
[----:B-1----:R1:W4:Y:S02]  /*a500*/  SYNCS.PHASECHK.TRANS64.TRYWAIT P0, [R0+URZ+0x2a0], R3 ;  /* 0x0002a003000075a7 */ /* 0x00232400080011ff */
[----:B----4-:R-:W-:Y:S05]  /*a510*/  @!P0 NANOSLEEP.SYNCS 0x989680 ;  /* 0x009896800000895d */ /* 0x010fea0003900000 */
[----:B------:R-:W4:Y:S02]  /*a520*/  @!P0 SYNCS.PHASECHK.TRANS64 P0, [R0+URZ+0x2a0], R3 ;  /* 0x0002a003000085a7 */ /* 0x000f2400080010ff */
[----:B----4-:R-:W-:Y:S05]  /*a530*/  @!P0 BRA `(.L_x_239) ;  /* 0xfffffffc00f08947 */ /* 0x010fea000383ffff */
[----:B------:R-:W-:Y:S05]  /*a540*/  BRA `(.L_x_126) ;  /* 0xffffffcc002c7947 */ /* 0x000fea000383ffff */
        .weak           $__internal_0_$__cuda_sm10x_tcgen05_guardrail_trap_col_being_dealloced_not_returned_by_alloc
        .type           $__internal_0_$__cuda_sm10x_tcgen05_guardrail_trap_col_being_dealloced_not_returned_by_alloc,@function
        .size           $__internal_0_$__cuda_sm10x_tcgen05_guardrail_trap_col_being_dealloced_not_returned_by_alloc,($__internal_1_$__cuda_sm10x_tcgen05_guardrail_trap_phase_invalid_during_alloc - $__internal_0_$__cuda_sm10x_tcgen05_guardrail_trap_col_being_dealloced_not_returned_by_alloc)
$__internal_0_$__cuda_sm10x_tcgen05_guardrail_trap_col_being_dealloced_not_returned_by_alloc:
[----:B------:R-:W-:Y:S05]  /*a550*/  BPT.TRAP 0x1 ;  /* 0x000000040000795c */ /* 0x000fea0000300000 */
[----:B------:R-:W-:-:S04]  /*a560*/  HFMA2 R3, -RZ, RZ, 0, 0 ;  /* 0x00000000ff037431 */ /* 0x000fc800000001ff */
[----:B------:R-:W-:Y:S05]  /*a570*/  RET.REL.NODEC R2 `(_ZN7cutlass13device_kernelINS_4gemm6kernel13GemmUniversalIN4cute5tupleIJiiiiEEENS1_10collective13CollectiveMmaINS1_35MainloopSm100TmaUmmaWarpSpecializedILi38ELi2ELi4ENS5_IJNS4_1CILi2EEENSA_ILi1EEESC_EEEEENS5_IJNSA_ILi64EEENSA_ILi112EEENSA_ILi32EEEEEENS_12float_e4m3_tENS5_IJlSC_lEEESJ_SK_NS4_8TiledMMAINS4_8MMA_AtomIJNS4_10MMA_TraitsINS4_19SM100_MMA_F8F6F4_SSEJSJ_SJ_fSF_SG_NS4_17integral_constantINS4_4UMMA5MajorELSR_0EEESS_NSP_INSQ_7ScaleInELST_0EEESU_EEEEEENS4_6LayoutINS5_IJSC_SC_SC_EEENS5_IJNSA_ILi0EEESZ_SZ_EEEEENS5_IJNS4_10UnderscoreES12_S12_EEEEENS4_13SM90_TMA_LOADENS4_14ComposedLayoutINS4_7SwizzleILi1ELi4ELi3EEENS4_18smem_ptr_flag_bitsILi8EEENSX_INS5_IJNSA_ILi8EEESH_EEENS5_IJSH_SC_EEEEEEEvNS4_8identityENS4_23SM90_TMA_LOAD_MULTICASTES1F_vS1G_EENS_8epilogue10collective18CollectiveEpilogueINS1J_23Sm100TmaWarpSpecializedILi1ELi1ELi56ELb0ELb0EEEJSI_NS5_IJNSX_ISF_SC_EENSX_ISG_SC_EEEEESJ_SK_SJ_SK_NS1J_6fusion15FusionCallbacksIS1N_NS1R_17LinearCombinationISJ_fSJ_fLNS_15FloatRoundStyleE2EEESI_S1Q_JEEENS4_5SM1004TMEM4LOAD25SM100_TMEM_LOAD_16dp32b8xES15_NS16_INS17_ILi0ELi4ELi3EEES1A_NSX_INS5_IJS1B_NSA_ILi16EEEEEENS5_IJS22_SC_EEEEEEENS4_39AutoVectorizingCopyWithAssumedAlignmentILi128EEENS4_14SM90_TMA_STOREES26_S28_S28_EEEvvEEEEvNT_6ParamsE) ;  /* 0xffffff5802a07950 */ /* 0x000fea0003c3ffff */
        .weak           $__internal_1_$__cuda_sm10x_tcgen05_guardrail_trap_phase_invalid_during_alloc
        .type           $__internal_1_$__cuda_sm10x_tcgen05_guardrail_trap_phase_invalid_during_alloc,@function
        .size           $__internal_1_$__cuda_sm10x_tcgen05_guardrail_trap_phase_invalid_during_alloc,($__internal_2_$__cuda_sm10x_tcgen05_guardrail_trap_unallocated_columns_being_dealloced - $__internal_1_$__cuda_sm10x_tcgen05_guardrail_trap_phase_invalid_during_alloc)
$__internal_1_$__cuda_sm10x_tcgen05_guardrail_trap_phase_invalid_during_alloc:
[----:B------:R-:W-:Y:S05]  /*a580*/  BPT.TRAP 0x1 ;  /* 0x000000040000795c */ /* 0x000fea0000300000 */
[----:B------:R-:W-:-:S04]  /*a590*/  MOV R5, 0x0 ;  /* 0x0000000000057802 */ /* 0x000fc80000000f00 */
[----:B------:R-:W-:Y:S05]  /*a5a0*/  RET.REL.NODEC R4 `(_ZN7cutlass13device_kernelINS_4gemm6kernel13GemmUniversalIN4cute5tupleIJiiiiEEENS1_10collective13CollectiveMmaINS1_35MainloopSm100TmaUmmaWarpSpecializedILi38ELi2ELi4ENS5_IJNS4_1CILi2EEENSA_ILi1EEESC_EEEEENS5_IJNSA_ILi64EEENSA_ILi112EEENSA_ILi32EEEEEENS_12float_e4m3_tENS5_IJlSC_lEEESJ_SK_NS4_8TiledMMAINS4_8MMA_AtomIJNS4_10MMA_TraitsINS4_19SM100_MMA_F8F6F4_SSEJSJ_SJ_fSF_SG_NS4_17integral_constantINS4_4UMMA5MajorELSR_0EEESS_NSP_INSQ_7ScaleInELST_0EEESU_EEEEEENS4_6LayoutINS5_IJSC_SC_SC_EEENS5_IJNSA_ILi0EEESZ_SZ_EEEEENS5_IJNS4_10UnderscoreES12_S12_EEEEENS4_13SM90_TMA_LOADENS4_14ComposedLayoutINS4_7SwizzleILi1ELi4ELi3EEENS4_18smem_ptr_flag_bitsILi8EEENSX_INS5_IJNSA_ILi8EEESH_EEENS5_IJSH_SC_EEEEEEEvNS4_8identityENS4_23SM90_TMA_LOAD_MULTICASTES1F_vS1G_EENS_8epilogue10collective18CollectiveEpilogueINS1J_23Sm100TmaWarpSpecializedILi1ELi1ELi56ELb0ELb0EEEJSI_NS5_IJNSX_ISF_SC_EENSX_ISG_SC_EEEEESJ_SK_SJ_SK_NS1J_6fusion15FusionCallbacksIS1N_NS1R_17LinearCombinationISJ_fSJ_fLNS_15FloatRoundStyleE2EEESI_S1Q_JEEENS4_5SM1004TMEM4LOAD25SM100_TMEM_LOAD_16dp32b8xES15_NS16_INS17_ILi0ELi4ELi3EEES1A_NSX_INS5_IJS1B_NSA_ILi16EEEEEENS5_IJS22_SC_EEEEEEENS4_39AutoVectorizingCopyWithAssumedAlignmentILi128EEENS4_14SM90_TMA_STOREES26_S28_S28_EEEvvEEEEvNT_6ParamsE) ;  /* 0xffffff5804947950 */ /* 0x000fea0003c3ffff */
        .weak           $__internal_2_$__cuda_sm10x_tcgen05_guardrail_trap_unallocated_columns_being_dealloced
        .type           $__internal_2_$__cuda_sm10x_tcgen05_guardrail_trap_unallocated_columns_being_dealloced,@function
        .size           $__internal_2_$__cuda_sm10x_tcgen05_guardrail_trap_unallocated_columns_being_dealloced,(.L_x_241 - $__internal_2_$__cuda_sm10x_tcgen05_guardrail_trap_unallocated_columns_being_dealloced)
$__internal_2_$__cuda_sm10x_tcgen05_guardrail_trap_unallocated_columns_being_dealloced:
[----:B------:R-:W-:Y:S05]  /*a5b0*/  BPT.TRAP 0x1 ;  /* 0x000000040000795c */ /* 0x000fea0000300000 */
[----:B------:R-:W-:-:S04]  /*a5c0*/  HFMA2 R3, -RZ, RZ, 0, 0 ;  /* 0x00000000ff037431 */ /* 0x000fc800000001ff */
[----:B------:R-:W-:Y:S05]  /*a5d0*/  RET.REL.NODEC R2 `(_ZN7cutlass13device_kernelINS_4gemm6kernel13GemmUniversalIN4cute5tupleIJiiiiEEENS1_10collective13CollectiveMmaINS1_35MainloopSm100TmaUmmaWarpSpecializedILi38ELi2ELi4ENS5_IJNS4_1CILi2EEENSA_ILi1EEESC_EEEEENS5_IJNSA_ILi64EEENSA_ILi112EEENSA_ILi32EEEEEENS_12float_e4m3_tENS5_IJlSC_lEEESJ_SK_NS4_8TiledMMAINS4_8MMA_AtomIJNS4_10MMA_TraitsINS4_19SM100_MMA_F8F6F4_SSEJSJ_SJ_fSF_SG_NS4_17integral_constantINS4_4UMMA5MajorELSR_0EEESS_NSP_INSQ_7ScaleInELST_0EEESU_EEEEEENS4_6LayoutINS5_IJSC_SC_SC_EEENS5_IJNSA_ILi0EEESZ_SZ_EEEEENS5_IJNS4_10UnderscoreES12_S12_EEEEENS4_13SM90_TMA_LOADENS4_14ComposedLayoutINS4_7SwizzleILi1ELi4ELi3EEENS4_18smem_ptr_flag_bitsILi8EEENSX_INS5_IJNSA_ILi8EEESH_EEENS5_IJSH_SC_EEEEEEEvNS4_8identityENS4_23SM90_TMA_LOAD_MULTICASTES1F_vS1G_EENS_8epilogue10collective18CollectiveEpilogueINS1J_23Sm100TmaWarpSpecializedILi1ELi1ELi56ELb0ELb0EEEJSI_NS5_IJNSX_ISF_SC_EENSX_ISG_SC_EEEEESJ_SK_SJ_SK_NS1J_6fusion15FusionCallbacksIS1N_NS1R_17LinearCombinationISJ_fSJ_fLNS_15FloatRoundStyleE2EEESI_S1Q_JEEENS4_5SM1004TMEM4LOAD25SM100_TMEM_LOAD_16dp32b8xES15_NS16_INS17_ILi0ELi4ELi3EEES1A_NSX_INS5_IJS1B_NSA_ILi16EEEEEENS5_IJS22_SC_EEEEEEENS4_39AutoVectorizingCopyWithAssumedAlignmentILi128EEENS4_14SM90_TMA_STOREES26_S28_S28_EEEvvEEEEvNT_6ParamsE) ;  /* 0xffffff5802887950 */ /* 0x000fea0003c3ffff */
.L_x_240:
[----:B------:R-:W-:-:S00]  /*a5e0*/  BRA `(.L_x_240) ;  /* 0xfffffffc00fc7947 */ /* 0x000fc0000383ffff */
[----:B------:R-:W-:-:S00]  /*a5f0*/  NOP ;  /* 0x0000000000007918 */ /* 0x000fc00000000000 */
        /* <DEDUP_REMOVED lines=8> */
.L_x_241:


//--------------------- .nv.global.init           --------------------------
	.section	.nv.global.init,"aw",@progbits
.nv.global.init:
	.type		$str$26,@object
	.size		$str$26,($str$25 - $str$26)
$str$26:
        /*0000*/ 	.byte	0x2f, 0x74, 0x6d, 0x70, 0x2f, 0x63, 0x75, 0x74, 0x6c, 0x61, 0x73, 0x73, 0x5f, 0x73, 0x77, 0x65
        /*0010*/ 	.byte	0x65, 0x70, 0x5f, 0x73, 0x72, 0x63, 0x2f, 0x69, 0x6e, 0x63, 0x6c, 0x75, 0x64, 0x65, 0x2f, 0x63
        /*0020*/ 	.byte	0x75, 0x74, 0x65, 0x2f, 0x61, 0x74, 0x6f, 0x6d, 0x2f, 0x63, 0x6f, 0x70, 0x79, 0x5f, 0x74, 0x72
        /*0030*/ 	.byte	0x61, 0x69, 0x74, 0x73, 0x5f, 0x73, 0x6d, 0x31, 0x30, 0x30, 0x2e, 0x68, 0x70, 0x70, 0x00
	.type		$str$25,@object
	.size		$str$25,(__unnamed_1 - $str$25)
$str$25:
        /*003f*/ 	.byte	0x28, 0x28, 0x75, 0x69, 0x6e, 0x74, 0x33, 0x32, 0x5f, 0x74, 0x28, 0x74, 0x68, 0x72, 0x65, 0x61
        /*004f*/ 	.byte	0x64, 0x49, 0x64, 0x78, 0x2e, 0x78, 0x29, 0x20, 0x2f, 0x20, 0x33, 0x32, 0x29, 0x20, 0x25, 0x20
        /*005f*/ 	.byte	0x34, 0x29, 0x20, 0x3d, 0x3d, 0x20, 0x28, 0x28, 0x28, 0x74, 0x6d, 0x65, 0x6d, 0x5f, 0x61, 0x64
        /*006f*/ 	.byte	0x64, 0x72, 0x20, 0x3e, 0x3e, 0x20, 0x31, 0x36, 0x29, 0x20, 0x2f, 0x20, 0x33, 0x32, 0x29, 0x20
        /*007f*/ 	.byte	0x25, 0x20, 0x34, 0x29, 0x00
	.type		__unnamed_1,@object
	.size		__unnamed_1,(.L_1 - __unnamed_1)
__unnamed_1:
        /*0084*/ 	.byte	0x63, 0x6f, 0x6e, 0x73, 0x74, 0x65, 0x78, 0x70, 0x72, 0x20, 0x76, 0x6f, 0x69, 0x64, 0x20, 0x63
        /* <DEDUP_REMOVED lines=36> */
        /*02d4*/ 	.byte	0x3c, 0x30, 0x3e, 0x3e, 0x3e, 0x3e, 0x5d, 0x00
.L_1:


//--------------------- .nv.shared._ZN7cutlass13device_kernelINS_4gemm6kernel13GemmUniversalIN4cute5tupleIJiiiiEEENS1_10collective13CollectiveMmaINS1_35MainloopSm100TmaUmmaWarpSpecializedILi38ELi2ELi4ENS5_IJNS4_1CILi2EEENSA_ILi1EEESC_EEEEENS5_IJNSA_ILi64EEENSA_ILi112EEENSA_ILi32EEEEEENS_12float_e4m3_tENS5_IJlSC_lEEESJ_SK_NS4_8TiledMMAINS4_8MMA_AtomIJNS4_10MMA_TraitsINS4_19SM100_MMA_F8F6F4_SSEJSJ_SJ_fSF_SG_NS4_17integral_constantINS4_4UMMA5MajorELSR_0EEESS_NSP_INSQ_7ScaleInELST_0EEESU_EEEEEENS4_6LayoutINS5_IJSC_SC_SC_EEENS5_IJNSA_ILi0EEESZ_SZ_EEEEENS5_IJNS4_10UnderscoreES12_S12_EEEEENS4_13SM90_TMA_LOADENS4_14ComposedLayoutINS4_7SwizzleILi1ELi4ELi3EEENS4_18smem_ptr_flag_bitsILi8EEENSX_INS5_IJNSA_ILi8EEESH_EEENS5_IJSH_SC_EEEEEEEvNS4_8identityENS4_23SM90_TMA_LOAD_MULTICASTES1F_vS1G_EENS_8epilogue10collective18CollectiveEpilogueINS1J_23Sm100TmaWarpSpecializedILi1ELi1ELi56ELb0ELb0EEEJSI_NS5_IJNSX_ISF_SC_EENSX_ISG_SC_EEEEESJ_SK_SJ_SK_NS1J_6fusion15FusionCallbacksIS1N_NS1R_17LinearCombinationISJ_fSJ_fLNS_15FloatRoundStyleE2EEESI_S1Q_JEEENS4_5SM1004TMEM4LOAD25SM100_TMEM_LOAD_16dp32b8xES15_NS16_INS17_ILi0ELi4ELi3EEES1A_NSX_INS5_IJS1B_NSA_ILi16EEEEEENS5_IJS22_SC_EEEEEEENS4_39AutoVectorizingCopyWithAssumedAlignmentILi128EEENS4_14SM90_TMA_STOREES26_S28_S28_EEEvvEEEEvNT_6ParamsE --------------------------
	.section	.nv.shared._ZN7cutlass13device_kernelINS_4gemm6kernel13GemmUniversalIN4cute5tupleIJiiiiEEENS1_10collective13CollectiveMmaINS1_35MainloopSm100TmaUmmaWarpSpecializedILi38ELi2ELi4ENS5_IJNS4_1CILi2EEENSA_ILi1EEESC_EEEEENS5_IJNSA_ILi64EEENSA_ILi112EEENSA_ILi32EEEEEENS_12float_e4m3_tENS5_IJlSC_lEEESJ_SK_NS4_8TiledMMAINS4_8MMA_AtomIJNS4_10MMA_TraitsINS4_19SM100_MMA_F8F6F4_SSEJSJ_SJ_fSF_SG_NS4_17integral_constantINS4_4UMMA5MajorELSR_0EEESS_NSP_INSQ_7ScaleInELST_0EEESU_EEEEEENS4_6LayoutINS5_IJSC_SC_SC_EEENS5_IJNSA_ILi0EEESZ_SZ_EEEEENS5_IJNS4_10UnderscoreES12_S12_EEEEENS4_13SM90_TMA_LOADENS4_14ComposedLayoutINS4_7SwizzleILi1ELi4ELi3EEENS4_18smem_ptr_flag_bitsILi8EEENSX_INS5_IJNSA_ILi8EEESH_EEENS5_IJSH_SC_EEEEEEEvNS4_8identityENS4_23SM90_TMA_LOAD_MULTICASTES1F_vS1G_EENS_8epilogue10collective18CollectiveEpilogueINS1J_23Sm100TmaWarpSpecializedILi1ELi1ELi56ELb0ELb0EEEJSI_NS5_IJNSX_ISF_SC_EENSX_ISG_SC_EEEEESJ_SK_SJ_SK_NS1J_6fusion15FusionCallbacksIS1N_NS1R_17LinearCombinationISJ_fSJ_fLNS_15FloatRoundStyleE2EEESI_S1Q_JEEENS4_5SM1004TMEM4LOAD25SM100_TMEM_LOAD_16dp32b8xES15_NS16_INS17_ILi0ELi4ELi3EEES1A_NSX_INS5_IJS1B_NSA_ILi16EEEEEENS5_IJS22_SC_EEEEEEENS4_39AutoVectorizingCopyWithAssumedAlignmentILi128EEENS4_14SM90_TMA_STOREES26_S28_S28_EEEvvEEEEvNT_6ParamsE,"aw",@nobits
	.sectionflags	@""
	.align	16
	.zero		1024


//--------------------- .nv.shared.reserved.0     --------------------------
	.section	.nv.shared.reserved.0,"aw",@nobits
	.weak		__nv_reservedSMEM_offset_0_alias
	.size		__nv_reservedSMEM_offset_0_alias, 0, 64
	.other		__nv_reservedSMEM_offset_0_alias,@"STO_CUDA_RESERVED_SHARED STV_DEFAULT"
__nv_reservedSMEM_offset_0_alias:
	.zero		0
.nv.shared.reserved.0:
	.zero		64
	.weak		__nv_reservedSMEM_tcgen05_partition
	.type		__nv_reservedSMEM_tcgen05_partition,@object
	.size		__nv_reservedSMEM_tcgen05_partition,(.L_0 - __nv_reservedSMEM_tcgen05_partition)
__nv_reservedSMEM_tcgen05_partition:
	.zero		32
.L_0:


//--------------------- .nv.global                --------------------------
	.section	.nv.global,"aw",@nobits
.nv.global:
	.type		_ZN40_INTERNAL_f417d4cd_4_k_cu_5a65042b_329434cute1_E,@object
	.size		_ZN40_INTERNAL_f417d4cd_4_k_cu_5a65042b_329434cute1_E,(_ZN40_INTERNAL_f417d4cd_4_k_cu_5a65042b_329434cuda3std3__45__cpo6cbeginE - _ZN40_INTERNAL_f417d4cd_4_k_cu_5a65042b_329434cute1_E)
_ZN40_INTERNAL_f417d4cd_4_k_cu_5a65042b_329434cute1_E:
	.zero		1
	.type		_ZN40_INTERNAL_f417d4cd_4_k_cu_5a65042b_329434cuda3std3__45__cpo6cbeginE,@object
	.size		_ZN40_INTERNAL_f417d4cd_4_k_cu_5a65042b_329434cuda3std3__45__cpo6cbeginE,(_ZN40_INTERNAL_f417d4cd_4_k_cu_5a65042b_329434cuda3std3__48in_placeE - _ZN40_INTERNAL_f417d4cd_4_k_cu_5a65042b_329434cuda3std3__45__cpo6cbeginE)
_ZN40_INTERNAL_f417d4cd_4_k_cu_5a65042b_329434cuda3std3__45__cpo6cbeginE:
	.zero		1
	.type		_ZN40_INTERNAL_f417d4cd_4_k_cu_5a65042b_329434cuda3std3__48in_placeE,@object
	.size		_ZN40_INTERNAL_f417d4cd_4_k_cu_5a65042b_329434cuda3std3__48in_placeE,(_ZN40_INTERNAL_f417d4cd_4_k_cu_5a65042b_329434cuda3std6ranges3__45__cpo9iter_moveE - _ZN40_INTERNAL_f417d4cd_4_k_cu_5a65042b_329434cuda3std3__48in_placeE)
_ZN40_INTERNAL_f417d4cd_4_k_cu_5a65042b_329434cuda3std3__48in_placeE:
	.zero		1
	.type		_ZN40_INTERNAL_f417d4cd_4_k_cu_5a65042b_329434cuda3std6ranges3__45__cpo9iter_moveE,@object
	.size		_ZN40_INTERNAL_f417d4cd_4_k_cu_5a65042b_329434cuda3std6ranges3__45__cpo9iter_moveE,(_ZN40_INTERNAL_f417d4cd_4_k_cu_5a65042b_329434cuda3std3__45__cpo5beginE - _ZN40_INTERNAL_f417d4cd_4_k_cu_5a65042b_329434cuda3std6ranges3__45__cpo9iter_moveE)
_ZN40_INTERNAL_f417d4cd_4_k_cu_5a65042b_329434cuda3std6ranges3__45__cpo9iter_moveE:
	.zero		1
	.type		_ZN40_INTERNAL_f417d4cd_4_k_cu_5a65042b_329434cuda3std3__45__cpo5beginE,@object
	.size		_ZN40_INTERNAL_f417d4cd_4_k_cu_5a65042b_329434cuda3std3__45__cpo5beginE,(_ZN40_INTERNAL_f417d4cd_4_k_cu_5a65042b_329434cuda3std3__442_GLOBAL__N__f417d4cd_4_k_cu_5a65042b_329436ignoreE - _ZN40_INTERNAL_f417d4cd_4_k_cu_5a65042b_329434cuda3std3__45__cpo5beginE)
_ZN40_INTERNAL_f417d4cd_4_k_cu_5a65042b_329434cuda3std3__45__cpo5beginE:
	.zero		1
	.type		_ZN40_INTERNAL_f417d4cd_4_k_cu_5a65042b_329434cuda3std3__442_GLOBAL__N__f417d4cd_4_k_cu_5a65042b_329436ignoreE,@object
	.size		_ZN40_INTERNAL_f417d4cd_4_k_cu_5a65042b_329434cuda3std3__442_GLOBAL__N__f417d4cd_4_k_cu_5a65042b_329436ignoreE,(_ZN40_INTERNAL_f417d4cd_4_k_cu_5a65042b_329434cute7productE - _ZN40_INTERNAL_f417d4cd_4_k_cu_5a65042b_329434cuda3std3__442_GLOBAL__N__f417d4cd_4_k_cu_5a65042b_329436ignoreE)
_ZN40_INTERNAL_f417d4cd_4_k_cu_5a65042b_329434cuda3std3__442_GLOBAL__N__f417d4cd_4_k_cu_5a65042b_329436ignoreE:
	.zero		1
	.type		_ZN40_INTERNAL_f417d4cd_4_k_cu_5a65042b_329434cute7productE,@object
	.size		_ZN40_INTERNAL_f417d4cd_4_k_cu_5a65042b_329434cute7productE,(_ZN40_INTERNAL_f417d4cd_4_k_cu_5a65042b_329434cuda3std3__45__cpo3endE - _ZN40_INTERNAL_f417d4cd_4_k_cu_5a65042b_329434cute7productE)
_ZN40_INTERNAL_f417d4cd_4_k_cu_5a65042b_329434cute7productE:
	.zero		1
	.type		_ZN40_INTERNAL_f417d4cd_4_k_cu_5a65042b_329434cuda3std3__45__cpo3endE,@object
	.size		_ZN40_INTERNAL_f417d4cd_4_k_cu_5a65042b_329434cuda3std3__45__cpo3endE,(_ZN40_INTERNAL_f417d4cd_4_k_cu_5a65042b_329434cuda3std3__419piecewise_constructE - _ZN40_INTERNAL_f417d4cd_4_k_cu_5a65042b_329434cuda3std3__45__cpo3endE)
_ZN40_INTERNAL_f417d4cd_4_k_cu_5a65042b_329434cuda3std3__45__cpo3endE:
	.zero		1
	.type		_ZN40_INTERNAL_f417d4cd_4_k_cu_5a65042b_329434cuda3std3__419piecewise_constructE,@object
	.size		_ZN40_INTERNAL_f417d4cd_4_k_cu_5a65042b_329434cuda3std3__419piecewise_constructE,(_ZN40_INTERNAL_f417d4cd_4_k_cu_5a65042b_329434cuda3std3__45__cpo4cendE - _ZN40_INTERNAL_f417d4cd_4_k_cu_5a65042b_329434cuda3std3__419piecewise_constructE)
_ZN40_INTERNAL_f417d4cd_4_k_cu_5a65042b_329434cuda3std3__419piecewise_constructE:
	.zero		1
	.type		_ZN40_INTERNAL_f417d4cd_4_k_cu_5a65042b_329434cuda3std3__45__cpo4cendE,@object
	.size		_ZN40_INTERNAL_f417d4cd_4_k_cu_5a65042b_329434cuda3std3__45__cpo4cendE,(_ZN40_INTERNAL_f417d4cd_4_k_cu_5a65042b_329434cuda3std6ranges3__45__cpo4swapE - _ZN40_INTERNAL_f417d4cd_4_k_cu_5a65042b_329434cuda3std3__45__cpo4cendE)
_ZN40_INTERNAL_f417d4cd_4_k_cu_5a65042b_329434cuda3std3__45__cpo4cendE:
	.zero		1
	.type		_ZN40_INTERNAL_f417d4cd_4_k_cu_5a65042b_329434cuda3std6ranges3__45__cpo4swapE,@object
	.size		_ZN40_INTERNAL_f417d4cd_4_k_cu_5a65042b_329434cuda3std6ranges3__45__cpo4swapE,(.L_9 - _ZN40_INTERNAL_f417d4cd_4_k_cu_5a65042b_329434cuda3std6ranges3__45__cpo4swapE)
_ZN40_INTERNAL_f417d4cd_4_k_cu_5a65042b_329434cuda3std6ranges3__45__cpo4swapE:
	.zero		1
.L_9:


//--------------------- .nv.constant0._ZN7cutlass13device_kernelINS_4gemm6kernel13GemmUniversalIN4cute5tupleIJiiiiEEENS1_10collective13CollectiveMmaINS1_35MainloopSm100TmaUmmaWarpSpecializedILi38ELi2ELi4ENS5_IJNS4_1CILi2EEENSA_ILi1EEESC_EEEEENS5_IJNSA_ILi64EEENSA_ILi112EEENSA_ILi32EEEEEENS_12float_e4m3_tENS5_IJlSC_lEEESJ_SK_NS4_8TiledMMAINS4_8MMA_AtomIJNS4_10MMA_TraitsINS4_19SM100_MMA_F8F6F4_SSEJSJ_SJ_fSF_SG_NS4_17integral_constantINS4_4UMMA5MajorELSR_0EEESS_NSP_INSQ_7ScaleInELST_0EEESU_EEEEEENS4_6LayoutINS5_IJSC_SC_SC_EEENS5_IJNSA_ILi0EEESZ_SZ_EEEEENS5_IJNS4_10UnderscoreES12_S12_EEEEENS4_13SM90_TMA_LOADENS4_14ComposedLayoutINS4_7SwizzleILi1ELi4ELi3EEENS4_18smem_ptr_flag_bitsILi8EEENSX_INS5_IJNSA_ILi8EEESH_EEENS5_IJSH_SC_EEEEEEEvNS4_8identityENS4_23SM90_TMA_LOAD_MULTICASTES1F_vS1G_EENS_8epilogue10collective18CollectiveEpilogueINS1J_23Sm100TmaWarpSpecializedILi1ELi1ELi56ELb0ELb0EEEJSI_NS5_IJNSX_ISF_SC_EENSX_ISG_SC_EEEEESJ_SK_SJ_SK_NS1J_6fusion15FusionCallbacksIS1N_NS1R_17LinearCombinationISJ_fSJ_fLNS_15FloatRoundStyleE2EEESI_S1Q_JEEENS4_5SM1004TMEM4LOAD25SM100_TMEM_LOAD_16dp32b8xES15_NS16_INS17_ILi0ELi4ELi3EEES1A_NSX_INS5_IJS1B_NSA_ILi16EEEEEENS5_IJS22_SC_EEEEEEENS4_39AutoVectorizingCopyWithAssumedAlignmentILi128EEENS4_14SM90_TMA_STOREES26_S28_S28_EEEvvEEEEvNT_6ParamsE --------------------------
	.section	.nv.constant0._ZN7cutlass13device_kernelINS_4gemm6kernel13GemmUniversalIN4cute5tupleIJiiiiEEENS1_10collective13CollectiveMmaINS1_35MainloopSm100TmaUmmaWarpSpecializedILi38ELi2ELi4ENS5_IJNS4_1CILi2EEENSA_ILi1EEESC_EEEEENS5_IJNSA_ILi64EEENSA_ILi112EEENSA_ILi32EEEEEENS_12float_e4m3_tENS5_IJlSC_lEEESJ_SK_NS4_8TiledMMAINS4_8MMA_AtomIJNS4_10MMA_TraitsINS4_19SM100_MMA_F8F6F4_SSEJSJ_SJ_fSF_SG_NS4_17integral_constantINS4_4UMMA5MajorELSR_0EEESS_NSP_INSQ_7ScaleInELST_0EEESU_EEEEEENS4_6LayoutINS5_IJSC_SC_SC_EEENS5_IJNSA_ILi0EEESZ_SZ_EEEEENS5_IJNS4_10UnderscoreES12_S12_EEEEENS4_13SM90_TMA_LOADENS4_14ComposedLayoutINS4_7SwizzleILi1ELi4ELi3EEENS4_18smem_ptr_flag_bitsILi8EEENSX_INS5_IJNSA_ILi8EEESH_EEENS5_IJSH_SC_EEEEEEEvNS4_8identityENS4_23SM90_TMA_LOAD_MULTICASTES1F_vS1G_EENS_8epilogue10collective18CollectiveEpilogueINS1J_23Sm100TmaWarpSpecializedILi1ELi1ELi56ELb0ELb0EEEJSI_NS5_IJNSX_ISF_SC_EENSX_ISG_SC_EEEEESJ_SK_SJ_SK_NS1J_6fusion15FusionCallbacksIS1N_NS1R_17LinearCombinationISJ_fSJ_fLNS_15FloatRoundStyleE2EEESI_S1Q_JEEENS4_5SM1004TMEM4LOAD25SM100_TMEM_LOAD_16dp32b8xES15_NS16_INS17_ILi0ELi4ELi3EEES1A_NSX_INS5_IJS1B_NSA_ILi16EEEEEENS5_IJS22_SC_EEEEEEENS4_39AutoVectorizingCopyWithAssumedAlignmentILi128EEENS4_14SM90_TMA_STOREES26_S28_S28_EEEvvEEEEvNT_6ParamsE,"a",@progbits
	.sectionflags	@""
	.align	4
.nv.constant0._ZN7cutlass13device_kernelINS_4gemm6kernel13GemmUniversalIN4cute5tupleIJiiiiEEENS1_10collective13CollectiveMmaINS1_35MainloopSm100TmaUmmaWarpSpecializedILi38ELi2ELi4ENS5_IJNS4_1CILi2EEENSA_ILi1EEESC_EEEEENS5_IJNSA_ILi64EEENSA_ILi112EEENSA_ILi32EEEEEENS_12float_e4m3_tENS5_IJlSC_lEEESJ_SK_NS4_8TiledMMAINS4_8MMA_AtomIJNS4_10MMA_TraitsINS4_19SM100_MMA_F8F6F4_SSEJSJ_SJ_fSF_SG_NS4_17integral_constantINS4_4UMMA5MajorELSR_0EEESS_NSP_INSQ_7ScaleInELST_0EEESU_EEEEEENS4_6LayoutINS5_IJSC_SC_SC_EEENS5_IJNSA_ILi0EEESZ_SZ_EEEEENS5_IJNS4_10UnderscoreES12_S12_EEEEENS4_13SM90_TMA_LOADENS4_14ComposedLayoutINS4_7SwizzleILi1ELi4ELi3EEENS4_18smem_ptr_flag_bitsILi8EEENSX_INS5_IJNSA_ILi8EEESH_EEENS5_IJSH_SC_EEEEEEEvNS4_8identityENS4_23SM90_TMA_LOAD_MULTICASTES1F_vS1G_EENS_8epilogue10collective18CollectiveEpilogueINS1J_23Sm100TmaWarpSpecializedILi1ELi1ELi56ELb0ELb0EEEJSI_NS5_IJNSX_ISF_SC_EENSX_ISG_SC_EEEEESJ_SK_SJ_SK_NS1J_6fusion15FusionCallbacksIS1N_NS1R_17LinearCombinationISJ_fSJ_fLNS_15FloatRoundStyleE2EEESI_S1Q_JEEENS4_5SM1004TMEM4LOAD25SM100_TMEM_LOAD_16dp32b8xES15_NS16_INS17_ILi0ELi4ELi3EEES1A_NSX_INS5_IJS1B_NSA_ILi16EEEEEENS5_IJS22_SC_EEEEEEENS4_39AutoVectorizingCopyWithAssumedAlignmentILi128EEENS4_14SM90_TMA_STOREES26_S28_S28_EEEvvEEEEvNT_6ParamsE:
	.zero		2944


//--------------------- SYMBOLS --------------------------

	.type		.nv.reservedSmem.offset0,@object
	.size		.nv.reservedSmem.offset0,0x4
	.type		.nv.reservedSmem.cap,@object
	.size		.nv.reservedSmem.cap,0x4
	.type		__assertfail,@function
